//
// Generated by NVIDIA NVVM Compiler
//
// Compiler Build ID: CL-36424714
// Cuda compilation tools, release 13.0, V13.0.88
// Based on NVVM 20.0.0
//

.version 9.0
.target sm_100
.address_size 64

	// .globl	_Z9grayscalePKfPfii
.const .align 4 .b8 sobel_x[36] = {0, 0, 128, 191, 0, 0, 0, 0, 0, 0, 128, 63, 0, 0, 0, 192, 0, 0, 0, 0, 0, 0, 0, 64, 0, 0, 128, 191, 0, 0, 0, 0, 0, 0, 128, 63};
.const .align 4 .b8 sobel_y[36] = {0, 0, 128, 63, 0, 0, 0, 64, 0, 0, 128, 63, 0, 0, 0, 0, 0, 0, 0, 0, 0, 0, 0, 0, 0, 0, 128, 191, 0, 0, 0, 192, 0, 0, 128, 191};

.visible .entry _Z9grayscalePKfPfii(
	.param .u64 .ptr .align 1 _Z9grayscalePKfPfii_param_0,
	.param .u64 .ptr .align 1 _Z9grayscalePKfPfii_param_1,
	.param .u32 _Z9grayscalePKfPfii_param_2,
	.param .u32 _Z9grayscalePKfPfii_param_3
)
{
	.reg .pred 	%p<4>;
	.reg .b32 	%r<13>;
	.reg .b32 	%f<7>;
	.reg .b64 	%rd<8>;

	ld.param.u64 	%rd1, [_Z9grayscalePKfPfii_param_0];
	ld.param.u64 	%rd2, [_Z9grayscalePKfPfii_param_1];
	ld.param.u32 	%r4, [_Z9grayscalePKfPfii_param_2];
	ld.param.u32 	%r3, [_Z9grayscalePKfPfii_param_3];
	mov.u32 	%r5, %tid.x;
	mov.u32 	%r6, %ctaid.x;
	mov.u32 	%r7, %ntid.x;
	mad.lo.s32 	%r1, %r6, %r7, %r5;
	mov.u32 	%r8, %tid.y;
	mov.u32 	%r9, %ctaid.y;
	mov.u32 	%r10, %ntid.y;
	mad.lo.s32 	%r2, %r9, %r10, %r8;
	setp.ge.s32 	%p1, %r2, %r4;
	setp.ge.s32 	%p2, %r1, %r3;
	or.pred  	%p3, %p1, %p2;
	@%p3 bra 	$L__BB0_2;
	cvta.to.global.u64 	%rd3, %rd1;
	cvta.to.global.u64 	%rd4, %rd2;
	mad.lo.s32 	%r11, %r3, %r2, %r1;
	mul.lo.s32 	%r12, %r11, 3;
	mul.wide.s32 	%rd5, %r12, 4;
	add.s64 	%rd6, %rd3, %rd5;
	ld.global.f32 	%f1, [%rd6];
	ld.global.f32 	%f2, [%rd6+4];
	add.f32 	%f3, %f1, %f2;
	ld.global.f32 	%f4, [%rd6+8];
	add.f32 	%f5, %f3, %f4;
	div.rn.f32 	%f6, %f5, 0f40400000;
	add.s64 	%rd7, %rd4, %rd5;
	st.global.f32 	[%rd7], %f6;
	st.global.f32 	[%rd7+4], %f6;
	st.global.f32 	[%rd7+8], %f6;
$L__BB0_2:
	ret;

}
	// .globl	_Z8contrastPKfPfiii
.visible .entry _Z8contrastPKfPfiii(
	.param .u64 .ptr .align 1 _Z8contrastPKfPfiii_param_0,
	.param .u64 .ptr .align 1 _Z8contrastPKfPfiii_param_1,
	.param .u32 _Z8contrastPKfPfiii_param_2,
	.param .u32 _Z8contrastPKfPfiii_param_3,
	.param .u32 _Z8contrastPKfPfiii_param_4
)
{
	.reg .pred 	%p<6>;
	.reg .b32 	%r<18>;
	.reg .b32 	%f<9>;
	.reg .b64 	%rd<8>;

	ld.param.u64 	%rd1, [_Z8contrastPKfPfiii_param_0];
	ld.param.u64 	%rd2, [_Z8contrastPKfPfiii_param_1];
	ld.param.u32 	%r5, [_Z8contrastPKfPfiii_param_2];
	ld.param.u32 	%r3, [_Z8contrastPKfPfiii_param_3];
	ld.param.u32 	%r4, [_Z8contrastPKfPfiii_param_4];
	mov.u32 	%r6, %tid.x;
	mov.u32 	%r7, %ctaid.x;
	mov.u32 	%r8, %ntid.x;
	mad.lo.s32 	%r1, %r7, %r8, %r6;
	mov.u32 	%r9, %tid.y;
	mov.u32 	%r10, %ctaid.y;
	mov.u32 	%r11, %ntid.y;
	mad.lo.s32 	%r2, %r10, %r11, %r9;
	setp.ge.s32 	%p1, %r2, %r5;
	setp.ge.s32 	%p2, %r1, %r3;
	or.pred  	%p3, %p1, %p2;
	@%p3 bra 	$L__BB1_2;
	cvta.to.global.u64 	%rd3, %rd1;
	cvta.to.global.u64 	%rd4, %rd2;
	mov.u32 	%r12, %tid.z;
	mad.lo.s32 	%r13, %r3, %r2, %r1;
	mad.lo.s32 	%r14, %r13, 3, %r12;
	mad.lo.s32 	%r15, %r4, 259, 66045;
	cvt.rn.f32.s32 	%f1, %r15;
	sub.s32 	%r16, 259, %r4;
	mul.lo.s32 	%r17, %r16, 255;
	cvt.rn.f32.s32 	%f2, %r17;
	div.rn.f32 	%f3, %f1, %f2;
	mul.wide.s32 	%rd5, %r14, 4;
	add.s64 	%rd6, %rd3, %rd5;
	ld.global.f32 	%f4, [%rd6];
	add.f32 	%f5, %f4, 0fC3000000;
	fma.rn.f32 	%f6, %f3, %f5, 0f43000000;
	setp.gt.f32 	%p4, %f6, 0f437F0000;
	selp.f32 	%f7, 0f437F0000, %f6, %p4;
	setp.lt.f32 	%p5, %f7, 0f00000000;
	selp.f32 	%f8, 0f00000000, %f7, %p5;
	add.s64 	%rd7, %rd4, %rd5;
	st.global.f32 	[%rd7], %f8;
$L__BB1_2:
	ret;

}
	// .globl	_Z10saturationPKfPfiif
.visible .entry _Z10saturationPKfPfiif(
	.param .u64 .ptr .align 1 _Z10saturationPKfPfiif_param_0,
	.param .u64 .ptr .align 1 _Z10saturationPKfPfiif_param_1,
	.param .u32 _Z10saturationPKfPfiif_param_2,
	.param .u32 _Z10saturationPKfPfiif_param_3,
	.param .f32 _Z10saturationPKfPfiif_param_4
)
{
	.reg .pred 	%p<4>;
	.reg .b32 	%r<12>;
	.reg .b32 	%f<4>;
	.reg .b64 	%rd<8>;

	ld.param.u64 	%rd1, [_Z10saturationPKfPfiif_param_0];
	ld.param.u64 	%rd2, [_Z10saturationPKfPfiif_param_1];
	ld.param.u32 	%r4, [_Z10saturationPKfPfiif_param_2];
	ld.param.u32 	%r3, [_Z10saturationPKfPfiif_param_3];
	ld.param.f32 	%f1, [_Z10saturationPKfPfiif_param_4];
	mov.u32 	%r5, %tid.x;
	mov.u32 	%r6, %ctaid.x;
	mov.u32 	%r7, %ntid.x;
	mad.lo.s32 	%r1, %r6, %r7, %r5;
	mov.u32 	%r8, %tid.y;
	mov.u32 	%r9, %ctaid.y;
	mov.u32 	%r10, %ntid.y;
	mad.lo.s32 	%r2, %r9, %r10, %r8;
	setp.ge.s32 	%p1, %r2, %r4;
	setp.ge.s32 	%p2, %r1, %r3;
	or.pred  	%p3, %p1, %p2;
	@%p3 bra 	$L__BB2_2;
	cvta.to.global.u64 	%rd3, %rd1;
	cvta.to.global.u64 	%rd4, %rd2;
	mad.lo.s32 	%r11, %r3, %r2, %r1;
	mul.wide.s32 	%rd5, %r11, 4;
	add.s64 	%rd6, %rd3, %rd5;
	ld.global.f32 	%f2, [%rd6];
	mul.f32 	%f3, %f1, %f2;
	add.s64 	%rd7, %rd4, %rd5;
	st.global.f32 	[%rd7], %f3;
$L__BB2_2:
	ret;

}
	// .globl	_Z4blurPKfPfiii
.visible .entry _Z4blurPKfPfiii(
	.param .u64 .ptr .align 1 _Z4blurPKfPfiii_param_0,
	.param .u64 .ptr .align 1 _Z4blurPKfPfiii_param_1,
	.param .u32 _Z4blurPKfPfiii_param_2,
	.param .u32 _Z4blurPKfPfiii_param_3,
	.param .u32 _Z4blurPKfPfiii_param_4
)
{
	.reg .pred 	%p<30>;
	.reg .b32 	%r<182>;
	.reg .b32 	%f<103>;
	.reg .b64 	%rd<24>;

	ld.param.u64 	%rd5, [_Z4blurPKfPfiii_param_0];
	ld.param.u64 	%rd6, [_Z4blurPKfPfiii_param_1];
	ld.param.u32 	%r76, [_Z4blurPKfPfiii_param_2];
	ld.param.u32 	%r77, [_Z4blurPKfPfiii_param_3];
	ld.param.u32 	%r78, [_Z4blurPKfPfiii_param_4];
	cvta.to.global.u64 	%rd1, %rd6;
	cvta.to.global.u64 	%rd2, %rd5;
	mov.u32 	%r79, %tid.x;
	mov.u32 	%r80, %ctaid.x;
	mov.u32 	%r81, %ntid.x;
	mad.lo.s32 	%r1, %r80, %r81, %r79;
	mov.u32 	%r82, %tid.y;
	mov.u32 	%r83, %ctaid.y;
	mov.u32 	%r84, %ntid.y;
	mad.lo.s32 	%r2, %r83, %r84, %r82;
	mul.lo.s32 	%r3, %r78, 3;
	setp.ge.s32 	%p1, %r2, %r76;
	setp.ge.s32 	%p2, %r1, %r77;
	or.pred  	%p3, %p1, %p2;
	@%p3 bra 	$L__BB3_36;
	mov.u32 	%r85, %tid.z;
	mad.lo.s32 	%r86, %r77, %r2, %r1;
	mad.lo.s32 	%r4, %r86, 3, %r85;
	setp.ge.s32 	%p4, %r1, %r3;
	sub.s32 	%r87, %r77, %r78;
	mul.lo.s32 	%r88, %r87, 3;
	setp.lt.s32 	%p5, %r1, %r88;
	and.pred  	%p6, %p4, %p5;
	@%p6 bra 	$L__BB3_10;
	setp.lt.s32 	%p26, %r78, 0;
	mov.b32 	%r157, 0;
	@%p26 bra 	$L__BB3_9;
	neg.s32 	%r153, %r78;
	neg.s32 	%r6, %r3;
	not.b32 	%r7, %r2;
	mul.lo.s32 	%r8, %r77, 3;
	mov.b32 	%r157, 0;
$L__BB3_4:
	mad.lo.s32 	%r11, %r8, %r153, %r4;
	mov.u32 	%r155, %r6;
$L__BB3_5:
	setp.le.s32 	%p27, %r153, %r7;
	@%p27 bra 	$L__BB3_7;
	sub.s32 	%r148, %r11, %r155;
	mul.wide.s32 	%rd20, %r148, 4;
	add.s64 	%rd21, %rd2, %rd20;
	ld.global.f32 	%f99, [%rd21];
	cvt.rn.f32.s32 	%f100, %r157;
	add.f32 	%f101, %f99, %f100;
	cvt.rzi.s32.f32 	%r157, %f101;
$L__BB3_7:
	add.s32 	%r155, %r155, 3;
	setp.le.s32 	%p28, %r155, %r3;
	@%p28 bra 	$L__BB3_5;
	add.s32 	%r17, %r153, 1;
	setp.ne.s32 	%p29, %r153, %r78;
	mov.u32 	%r153, %r17;
	@%p29 bra 	$L__BB3_4;
$L__BB3_9:
	shl.b32 	%r149, %r78, 1;
	or.b32  	%r150, %r149, 1;
	div.s32 	%r151, %r157, %r150;
	div.s32 	%r152, %r151, %r150;
	cvt.rn.f32.s32 	%f102, %r152;
	mul.wide.s32 	%rd22, %r4, 4;
	add.s64 	%rd23, %rd1, %rd22;
	st.global.f32 	[%rd23], %f102;
	bra.uni 	$L__BB3_36;
$L__BB3_10:
	setp.ge.s32 	%p7, %r2, %r78;
	sub.s32 	%r89, %r76, %r78;
	setp.lt.s32 	%p8, %r2, %r89;
	and.pred  	%p9, %p7, %p8;
	@%p9 bra 	$L__BB3_19;
	setp.lt.s32 	%p22, %r78, 0;
	mov.b32 	%r163, 0;
	@%p22 bra 	$L__BB3_18;
	neg.s32 	%r159, %r78;
	neg.s32 	%r20, %r3;
	not.b32 	%r21, %r1;
	mul.lo.s32 	%r22, %r77, -3;
	mov.b32 	%r163, 0;
$L__BB3_13:
	mad.lo.s32 	%r25, %r22, %r159, %r4;
	mov.u32 	%r161, %r20;
$L__BB3_14:
	setp.le.s32 	%p23, %r161, %r21;
	@%p23 bra 	$L__BB3_16;
	sub.s32 	%r141, %r25, %r161;
	mul.wide.s32 	%rd16, %r141, 4;
	add.s64 	%rd17, %rd2, %rd16;
	ld.global.f32 	%f95, [%rd17];
	cvt.rn.f32.s32 	%f96, %r163;
	add.f32 	%f97, %f95, %f96;
	cvt.rzi.s32.f32 	%r163, %f97;
$L__BB3_16:
	add.s32 	%r161, %r161, 3;
	setp.le.s32 	%p24, %r161, %r3;
	@%p24 bra 	$L__BB3_14;
	add.s32 	%r31, %r159, 1;
	setp.ne.s32 	%p25, %r159, %r78;
	mov.u32 	%r159, %r31;
	@%p25 bra 	$L__BB3_13;
$L__BB3_18:
	shl.b32 	%r142, %r78, 1;
	or.b32  	%r143, %r142, 1;
	div.s32 	%r144, %r163, %r143;
	div.s32 	%r145, %r144, %r143;
	cvt.rn.f32.s32 	%f98, %r145;
	mul.wide.s32 	%rd18, %r4, 4;
	add.s64 	%rd19, %rd1, %rd18;
	st.global.f32 	[%rd19], %f98;
	bra.uni 	$L__BB3_36;
$L__BB3_19:
	setp.lt.s32 	%p10, %r78, 0;
	mov.b32 	%r180, 0;
	@%p10 bra 	$L__BB3_35;
	neg.s32 	%r165, %r78;
	neg.s32 	%r34, %r3;
	mul.lo.s32 	%r35, %r77, 3;
	sub.s32 	%r92, 3, %r3;
	add.s32 	%r93, %r3, 1;
	max.s32 	%r94, %r92, %r93;
	add.s32 	%r95, %r94, %r3;
	add.s32 	%r96, %r95, -3;
	setp.ne.s32 	%p11, %r96, 0;
	selp.u32 	%r97, 1, 0, %p11;
	selp.s32 	%r98, -1, 0, %p11;
	add.s32 	%r99, %r96, %r98;
	mul.hi.u32 	%r100, %r99, -1431655765;
	shr.u32 	%r101, %r100, 1;
	add.s32 	%r36, %r101, %r97;
	add.s32 	%r102, %r36, 1;
	and.b32  	%r37, %r102, 15;
	add.s32 	%r38, %r37, -1;
	and.b32  	%r39, %r102, 7;
	add.s32 	%r40, %r39, -1;
	and.b32  	%r41, %r102, 3;
	and.b32  	%r103, %r102, 2147483632;
	neg.s32 	%r42, %r103;
	add.s64 	%rd3, %rd2, 96;
	sub.s32 	%r43, %r4, %r3;
	mov.b32 	%r180, 0;
$L__BB3_21:
	mov.u32 	%r44, %r165;
	setp.lt.u32 	%p12, %r36, 15;
	mul.lo.s32 	%r46, %r35, %r44;
	add.s32 	%r47, %r46, %r4;
	mov.u32 	%r172, %r34;
	@%p12 bra 	$L__BB3_24;
	add.s32 	%r167, %r43, %r46;
	mov.u32 	%r168, %r42;
	mov.u32 	%r172, %r34;
$L__BB3_23:
	.pragma "nounroll";
	mul.wide.s32 	%rd7, %r167, 4;
	add.s64 	%rd8, %rd3, %rd7;
	ld.global.f32 	%f1, [%rd8+-96];
	cvt.rn.f32.s32 	%f2, %r180;
	add.f32 	%f3, %f1, %f2;
	cvt.rzi.s32.f32 	%r105, %f3;
	ld.global.f32 	%f4, [%rd8+-84];
	cvt.rn.f32.s32 	%f5, %r105;
	add.f32 	%f6, %f4, %f5;
	cvt.rzi.s32.f32 	%r106, %f6;
	ld.global.f32 	%f7, [%rd8+-72];
	cvt.rn.f32.s32 	%f8, %r106;
	add.f32 	%f9, %f7, %f8;
	cvt.rzi.s32.f32 	%r107, %f9;
	ld.global.f32 	%f10, [%rd8+-60];
	cvt.rn.f32.s32 	%f11, %r107;
	add.f32 	%f12, %f10, %f11;
	cvt.rzi.s32.f32 	%r108, %f12;
	ld.global.f32 	%f13, [%rd8+-48];
	cvt.rn.f32.s32 	%f14, %r108;
	add.f32 	%f15, %f13, %f14;
	cvt.rzi.s32.f32 	%r109, %f15;
	ld.global.f32 	%f16, [%rd8+-36];
	cvt.rn.f32.s32 	%f17, %r109;
	add.f32 	%f18, %f16, %f17;
	cvt.rzi.s32.f32 	%r110, %f18;
	ld.global.f32 	%f19, [%rd8+-24];
	cvt.rn.f32.s32 	%f20, %r110;
	add.f32 	%f21, %f19, %f20;
	cvt.rzi.s32.f32 	%r111, %f21;
	ld.global.f32 	%f22, [%rd8+-12];
	cvt.rn.f32.s32 	%f23, %r111;
	add.f32 	%f24, %f22, %f23;
	cvt.rzi.s32.f32 	%r112, %f24;
	ld.global.f32 	%f25, [%rd8];
	cvt.rn.f32.s32 	%f26, %r112;
	add.f32 	%f27, %f25, %f26;
	cvt.rzi.s32.f32 	%r113, %f27;
	ld.global.f32 	%f28, [%rd8+12];
	cvt.rn.f32.s32 	%f29, %r113;
	add.f32 	%f30, %f28, %f29;
	cvt.rzi.s32.f32 	%r114, %f30;
	ld.global.f32 	%f31, [%rd8+24];
	cvt.rn.f32.s32 	%f32, %r114;
	add.f32 	%f33, %f31, %f32;
	cvt.rzi.s32.f32 	%r115, %f33;
	ld.global.f32 	%f34, [%rd8+36];
	cvt.rn.f32.s32 	%f35, %r115;
	add.f32 	%f36, %f34, %f35;
	cvt.rzi.s32.f32 	%r116, %f36;
	ld.global.f32 	%f37, [%rd8+48];
	cvt.rn.f32.s32 	%f38, %r116;
	add.f32 	%f39, %f37, %f38;
	cvt.rzi.s32.f32 	%r117, %f39;
	ld.global.f32 	%f40, [%rd8+60];
	cvt.rn.f32.s32 	%f41, %r117;
	add.f32 	%f42, %f40, %f41;
	cvt.rzi.s32.f32 	%r118, %f42;
	ld.global.f32 	%f43, [%rd8+72];
	cvt.rn.f32.s32 	%f44, %r118;
	add.f32 	%f45, %f43, %f44;
	cvt.rzi.s32.f32 	%r119, %f45;
	ld.global.f32 	%f46, [%rd8+84];
	cvt.rn.f32.s32 	%f47, %r119;
	add.f32 	%f48, %f46, %f47;
	cvt.rzi.s32.f32 	%r180, %f48;
	add.s32 	%r172, %r172, 48;
	add.s32 	%r168, %r168, 16;
	add.s32 	%r167, %r167, 48;
	setp.ne.s32 	%p13, %r168, 0;
	@%p13 bra 	$L__BB3_23;
$L__BB3_24:
	setp.eq.s32 	%p14, %r37, 0;
	@%p14 bra 	$L__BB3_34;
	setp.lt.u32 	%p15, %r38, 7;
	@%p15 bra 	$L__BB3_27;
	add.s32 	%r121, %r47, %r172;
	mul.wide.s32 	%rd9, %r121, 4;
	add.s64 	%rd10, %rd2, %rd9;
	ld.global.f32 	%f49, [%rd10];
	cvt.rn.f32.s32 	%f50, %r180;
	add.f32 	%f51, %f49, %f50;
	cvt.rzi.s32.f32 	%r122, %f51;
	ld.global.f32 	%f52, [%rd10+12];
	cvt.rn.f32.s32 	%f53, %r122;
	add.f32 	%f54, %f52, %f53;
	cvt.rzi.s32.f32 	%r123, %f54;
	ld.global.f32 	%f55, [%rd10+24];
	cvt.rn.f32.s32 	%f56, %r123;
	add.f32 	%f57, %f55, %f56;
	cvt.rzi.s32.f32 	%r124, %f57;
	ld.global.f32 	%f58, [%rd10+36];
	cvt.rn.f32.s32 	%f59, %r124;
	add.f32 	%f60, %f58, %f59;
	cvt.rzi.s32.f32 	%r125, %f60;
	ld.global.f32 	%f61, [%rd10+48];
	cvt.rn.f32.s32 	%f62, %r125;
	add.f32 	%f63, %f61, %f62;
	cvt.rzi.s32.f32 	%r126, %f63;
	ld.global.f32 	%f64, [%rd10+60];
	cvt.rn.f32.s32 	%f65, %r126;
	add.f32 	%f66, %f64, %f65;
	cvt.rzi.s32.f32 	%r127, %f66;
	ld.global.f32 	%f67, [%rd10+72];
	cvt.rn.f32.s32 	%f68, %r127;
	add.f32 	%f69, %f67, %f68;
	cvt.rzi.s32.f32 	%r128, %f69;
	ld.global.f32 	%f70, [%rd10+84];
	cvt.rn.f32.s32 	%f71, %r128;
	add.f32 	%f72, %f70, %f71;
	cvt.rzi.s32.f32 	%r180, %f72;
	add.s32 	%r172, %r172, 24;
$L__BB3_27:
	setp.eq.s32 	%p16, %r39, 0;
	@%p16 bra 	$L__BB3_34;
	setp.lt.u32 	%p17, %r40, 3;
	@%p17 bra 	$L__BB3_30;
	add.s32 	%r130, %r47, %r172;
	mul.wide.s32 	%rd11, %r130, 4;
	add.s64 	%rd12, %rd2, %rd11;
	ld.global.f32 	%f73, [%rd12];
	cvt.rn.f32.s32 	%f74, %r180;
	add.f32 	%f75, %f73, %f74;
	cvt.rzi.s32.f32 	%r131, %f75;
	ld.global.f32 	%f76, [%rd12+12];
	cvt.rn.f32.s32 	%f77, %r131;
	add.f32 	%f78, %f76, %f77;
	cvt.rzi.s32.f32 	%r132, %f78;
	ld.global.f32 	%f79, [%rd12+24];
	cvt.rn.f32.s32 	%f80, %r132;
	add.f32 	%f81, %f79, %f80;
	cvt.rzi.s32.f32 	%r133, %f81;
	ld.global.f32 	%f82, [%rd12+36];
	cvt.rn.f32.s32 	%f83, %r133;
	add.f32 	%f84, %f82, %f83;
	cvt.rzi.s32.f32 	%r180, %f84;
	add.s32 	%r172, %r172, 12;
$L__BB3_30:
	setp.eq.s32 	%p18, %r41, 0;
	@%p18 bra 	$L__BB3_34;
	setp.eq.s32 	%p19, %r41, 1;
	add.s32 	%r134, %r47, %r172;
	mul.wide.s32 	%rd13, %r134, 4;
	add.s64 	%rd4, %rd2, %rd13;
	ld.global.f32 	%f85, [%rd4];
	cvt.rn.f32.s32 	%f86, %r180;
	add.f32 	%f87, %f85, %f86;
	cvt.rzi.s32.f32 	%r180, %f87;
	@%p19 bra 	$L__BB3_34;
	setp.eq.s32 	%p20, %r41, 2;
	ld.global.f32 	%f88, [%rd4+12];
	cvt.rn.f32.s32 	%f89, %r180;
	add.f32 	%f90, %f88, %f89;
	cvt.rzi.s32.f32 	%r180, %f90;
	@%p20 bra 	$L__BB3_34;
	ld.global.f32 	%f91, [%rd4+24];
	cvt.rn.f32.s32 	%f92, %r180;
	add.f32 	%f93, %f91, %f92;
	cvt.rzi.s32.f32 	%r180, %f93;
$L__BB3_34:
	add.s32 	%r165, %r44, 1;
	setp.ne.s32 	%p21, %r44, %r78;
	@%p21 bra 	$L__BB3_21;
$L__BB3_35:
	shl.b32 	%r135, %r78, 1;
	or.b32  	%r136, %r135, 1;
	div.s32 	%r137, %r180, %r136;
	div.s32 	%r138, %r137, %r136;
	cvt.rn.f32.s32 	%f94, %r138;
	mul.wide.s32 	%rd14, %r4, 4;
	add.s64 	%rd15, %rd1, %rd14;
	st.global.f32 	[%rd15], %f94;
$L__BB3_36:
	ret;

}
	// .globl	_Z14edge_detectionPKfPfii
.visible .entry _Z14edge_detectionPKfPfii(
	.param .u64 .ptr .align 1 _Z14edge_detectionPKfPfii_param_0,
	.param .u64 .ptr .align 1 _Z14edge_detectionPKfPfii_param_1,
	.param .u32 _Z14edge_detectionPKfPfii_param_2,
	.param .u32 _Z14edge_detectionPKfPfii_param_3
)
{
	.reg .pred 	%p<11>;
	.reg .b32 	%r<17>;
	.reg .b32 	%f<68>;
	.reg .b64 	%rd<12>;

	ld.param.u64 	%rd1, [_Z14edge_detectionPKfPfii_param_0];
	ld.param.u64 	%rd2, [_Z14edge_detectionPKfPfii_param_1];
	ld.param.u32 	%r4, [_Z14edge_detectionPKfPfii_param_2];
	ld.param.u32 	%r5, [_Z14edge_detectionPKfPfii_param_3];
	mov.u32 	%r6, %tid.x;
	mov.u32 	%r7, %ctaid.x;
	mov.u32 	%r8, %ntid.x;
	mad.lo.s32 	%r1, %r7, %r8, %r6;
	mov.u32 	%r9, %tid.y;
	mov.u32 	%r10, %ctaid.y;
	mov.u32 	%r11, %ntid.y;
	mad.lo.s32 	%r2, %r10, %r11, %r9;
	setp.ge.s32 	%p1, %r2, %r4;
	setp.ge.s32 	%p2, %r1, %r5;
	or.pred  	%p3, %p1, %p2;
	@%p3 bra 	$L__BB4_3;
	mad.lo.s32 	%r3, %r5, %r2, %r1;
	setp.lt.s32 	%p4, %r1, 3;
	mad.lo.s32 	%r12, %r5, 3, -3;
	setp.ge.s32 	%p5, %r1, %r12;
	or.pred  	%p6, %p4, %p5;
	setp.eq.s32 	%p7, %r2, 0;
	or.pred  	%p8, %p7, %p6;
	add.s32 	%r13, %r4, -1;
	setp.ge.u32 	%p9, %r2, %r13;
	or.pred  	%p10, %p8, %p9;
	@%p10 bra 	$L__BB4_3;
	cvta.to.global.u64 	%rd3, %rd1;
	mul.lo.s32 	%r14, %r3, 3;
	mad.lo.s32 	%r15, %r5, -3, %r14;
	mad.lo.s32 	%r16, %r5, 6, %r15;
	mul.wide.s32 	%rd4, %r15, 4;
	add.s64 	%rd5, %rd3, %rd4;
	ld.global.f32 	%f1, [%rd5+-12];
	ld.global.f32 	%f2, [%rd5+-8];
	add.f32 	%f3, %f1, %f2;
	ld.global.f32 	%f4, [%rd5+-4];
	add.f32 	%f5, %f3, %f4;
	ld.global.f32 	%f6, [%rd5];
	mul.wide.s32 	%rd6, %r14, 4;
	add.s64 	%rd7, %rd3, %rd6;
	ld.global.f32 	%f7, [%rd7+4];
	add.f32 	%f8, %f6, %f7;
	ld.global.f32 	%f9, [%rd5+8];
	add.f32 	%f10, %f8, %f9;
	ld.global.f32 	%f11, [%rd5+12];
	ld.global.f32 	%f12, [%rd5+16];
	add.f32 	%f13, %f11, %f12;
	ld.global.f32 	%f14, [%rd5+20];
	add.f32 	%f15, %f13, %f14;
	ld.global.f32 	%f16, [%rd7+-12];
	ld.global.f32 	%f17, [%rd7+-8];
	add.f32 	%f18, %f16, %f17;
	ld.global.f32 	%f19, [%rd7+-4];
	add.f32 	%f20, %f18, %f19;
	ld.global.f32 	%f21, [%rd7+12];
	ld.global.f32 	%f22, [%rd7+16];
	add.f32 	%f23, %f21, %f22;
	ld.global.f32 	%f24, [%rd7+20];
	add.f32 	%f25, %f23, %f24;
	mul.wide.s32 	%rd8, %r16, 4;
	add.s64 	%rd9, %rd3, %rd8;
	ld.global.f32 	%f26, [%rd9+-12];
	ld.global.f32 	%f27, [%rd9+-8];
	add.f32 	%f28, %f26, %f27;
	ld.global.f32 	%f29, [%rd9+-4];
	add.f32 	%f30, %f28, %f29;
	ld.global.f32 	%f31, [%rd9];
	ld.global.f32 	%f32, [%rd9+4];
	add.f32 	%f33, %f31, %f32;
	ld.global.f32 	%f34, [%rd9+8];
	add.f32 	%f35, %f33, %f34;
	ld.global.f32 	%f36, [%rd9+12];
	ld.global.f32 	%f37, [%rd9+16];
	add.f32 	%f38, %f36, %f37;
	ld.global.f32 	%f39, [%rd9+20];
	add.f32 	%f40, %f38, %f39;
	ld.const.f32 	%f41, [sobel_x];
	ld.const.f32 	%f42, [sobel_x+8];
	mul.f32 	%f43, %f15, %f42;
	fma.rn.f32 	%f44, %f5, %f41, %f43;
	ld.const.f32 	%f45, [sobel_x+12];
	fma.rn.f32 	%f46, %f20, %f45, %f44;
	ld.const.f32 	%f47, [sobel_x+20];
	fma.rn.f32 	%f48, %f25, %f47, %f46;
	ld.const.f32 	%f49, [sobel_x+24];
	fma.rn.f32 	%f50, %f30, %f49, %f48;
	ld.const.f32 	%f51, [sobel_x+32];
	fma.rn.f32 	%f52, %f40, %f51, %f50;
	ld.const.f32 	%f53, [sobel_y];
	ld.const.f32 	%f54, [sobel_y+4];
	mul.f32 	%f55, %f10, %f54;
	fma.rn.f32 	%f56, %f5, %f53, %f55;
	ld.const.f32 	%f57, [sobel_y+8];
	fma.rn.f32 	%f58, %f15, %f57, %f56;
	ld.const.f32 	%f59, [sobel_y+24];
	fma.rn.f32 	%f60, %f30, %f59, %f58;
	ld.const.f32 	%f61, [sobel_y+28];
	fma.rn.f32 	%f62, %f35, %f61, %f60;
	ld.const.f32 	%f63, [sobel_y+32];
	fma.rn.f32 	%f64, %f40, %f63, %f62;
	abs.f32 	%f65, %f52;
	abs.f32 	%f66, %f64;
	add.f32 	%f67, %f65, %f66;
	cvta.to.global.u64 	%rd10, %rd2;
	add.s64 	%rd11, %rd10, %rd6;
	st.global.f32 	[%rd11], %f67;
	st.global.f32 	[%rd11+4], %f67;
	st.global.f32 	[%rd11+8], %f67;
$L__BB4_3:
	ret;

}


// ===== COMPILED SASS (sm_100) =====

	.target	sm_100

	.elftype	@"ET_EXEC"


//--------------------- .note.nv.tkinfo           --------------------------
	.section	.note.nv.tkinfo,"",@"SHT_NOTE"
	.sectionflags	@"SHF_NOTE_NV_TKINFO"
	.tkinfo
        /*0018*/ 	.word	0x00000002
        /*0030*/ 	.string	""
        /*0030*/ 	.string	"ptxas"
        /*0030*/ 	.string	"Cuda compilation tools, release 13.0, V13.0.88"
        /*0030*/ 	.string	"Build cuda_13.0.r13.0/compiler.36424714_0"
        /*0030*/ 	.string	"-arch sm_100 -m 64 "



//--------------------- .note.nv.cuinfo           --------------------------
	.section	.note.nv.cuinfo,"",@"SHT_NOTE"
	.sectionflags	@"SHF_NOTE_NV_CUINFO"
        /*0018*/ 	.short	0x0002
        /*001a*/ 	.short	0x0064
        /*001c*/ 	.short	0x0082
	.zero		2


//--------------------- .nv.info                  --------------------------
	.section	.nv.info,"",@"SHT_CUDA_INFO"
	.align	4


	//----- nvinfo : EIATTR_REGCOUNT
	.align		4
        /*0000*/ 	.byte	0x04, 0x2f
        /*0002*/ 	.short	(.L_3 - .L_2)
	.align		4
.L_2:
        /*0004*/ 	.word	index@(_Z9grayscalePKfPfii)
        /*0008*/ 	.word	0x0000000d


	//----- nvinfo : EIATTR_FRAME_SIZE
	.align		4
.L_3:
        /*000c*/ 	.byte	0x04, 0x11
        /*000e*/ 	.short	(.L_5 - .L_4)
	.align		4
.L_4:
        /*0010*/ 	.word	index@($__internal_1_$__cuda_sm3x_div_rn_noftz_f32_slowpath)
        /*0014*/ 	.word	0x00000000


	//----- nvinfo : EIATTR_FRAME_SIZE
	.align		4
.L_5:
        /*0018*/ 	.byte	0x04, 0x11
        /*001a*/ 	.short	(.L_7 - .L_6)
	.align		4
.L_6:
        /*001c*/ 	.word	index@(_Z9grayscalePKfPfii)
        /*0020*/ 	.word	0x00000000


	//----- nvinfo : EIATTR_REGCOUNT
	.align		4
.L_7:
        /*0024*/ 	.byte	0x04, 0x2f
        /*0026*/ 	.short	(.L_9 - .L_8)
	.align		4
.L_8:
        /*0028*/ 	.word	index@(_Z8contrastPKfPfiii)
        /*002c*/ 	.word	0x00000010


	//----- nvinfo : EIATTR_FRAME_SIZE
	.align		4
.L_9:
        /*0030*/ 	.byte	0x04, 0x11
        /*0032*/ 	.short	(.L_11 - .L_10)
	.align		4
.L_10:
        /*0034*/ 	.word	index@($__internal_0_$__cuda_sm3x_div_rn_noftz_f32_slowpath)
        /*0038*/ 	.word	0x00000000


	//----- nvinfo : EIATTR_FRAME_SIZE
	.align		4
.L_11:
        /*003c*/ 	.byte	0x04, 0x11
        /*003e*/ 	.short	(.L_13 - .L_12)
	.align		4
.L_12:
        /*0040*/ 	.word	index@(_Z8contrastPKfPfiii)
        /*0044*/ 	.word	0x00000000


	//----- nvinfo : EIATTR_REGCOUNT
	.align		4
.L_13:
        /*0048*/ 	.byte	0x04, 0x2f
        /*004a*/ 	.short	(.L_15 - .L_14)
	.align		4
.L_14:
        /*004c*/ 	.word	index@(_Z10saturationPKfPfiif)
        /*0050*/ 	.word	0x0000000a


	//----- nvinfo : EIATTR_FRAME_SIZE
	.align		4
.L_15:
        /*0054*/ 	.byte	0x04, 0x11
        /*0056*/ 	.short	(.L_17 - .L_16)
	.align		4
.L_16:
        /*0058*/ 	.word	index@(_Z10saturationPKfPfiif)
        /*005c*/ 	.word	0x00000000


	//----- nvinfo : EIATTR_REGCOUNT
	.align		4
.L_17:
        /*0060*/ 	.byte	0x04, 0x2f
        /*0062*/ 	.short	(.L_19 - .L_18)
	.align		4
.L_18:
        /*0064*/ 	.word	index@(_Z4blurPKfPfiii)
        /*0068*/ 	.word	0x00000020


	//----- nvinfo : EIATTR_FRAME_SIZE
	.align		4
.L_19:
        /*006c*/ 	.byte	0x04, 0x11
        /*006e*/ 	.short	(.L_21 - .L_20)
	.align		4
.L_20:
        /*0070*/ 	.word	index@(_Z4blurPKfPfiii)
        /*0074*/ 	.word	0x00000000


	//----- nvinfo : EIATTR_REGCOUNT
	.align		4
.L_21:
        /*0078*/ 	.byte	0x04, 0x2f
        /*007a*/ 	.short	(.L_23 - .L_22)
	.align		4
.L_22:
        /*007c*/ 	.word	index@(_Z14edge_detectionPKfPfii)
        /*0080*/ 	.word	0x00000020


	//----- nvinfo : EIATTR_FRAME_SIZE
	.align		4
.L_23:
        /*0084*/ 	.byte	0x04, 0x11
        /*0086*/ 	.short	(.L_25 - .L_24)
	.align		4
.L_24:
        /*0088*/ 	.word	index@(_Z14edge_detectionPKfPfii)
        /*008c*/ 	.word	0x00000000


	//----- nvinfo : EIATTR_MIN_STACK_SIZE
	.align		4
.L_25:
        /*0090*/ 	.byte	0x04, 0x12
        /*0092*/ 	.short	(.L_27 - .L_26)
	.align		4
.L_26:
        /*0094*/ 	.word	index@(_Z14edge_detectionPKfPfii)
        /*0098*/ 	.word	0x00000000


	//----- nvinfo : EIATTR_MIN_STACK_SIZE
	.align		4
.L_27:
        /*009c*/ 	.byte	0x04, 0x12
        /*009e*/ 	.short	(.L_29 - .L_28)
	.align		4
.L_28:
        /*00a0*/ 	.word	index@(_Z4blurPKfPfiii)
        /*00a4*/ 	.word	0x00000000


	//----- nvinfo : EIATTR_MIN_STACK_SIZE
	.align		4
.L_29:
        /*00a8*/ 	.byte	0x04, 0x12
        /*00aa*/ 	.short	(.L_31 - .L_30)
	.align		4
.L_30:
        /*00ac*/ 	.word	index@(_Z10saturationPKfPfiif)
        /*00b0*/ 	.word	0x00000000


	//----- nvinfo : EIATTR_MIN_STACK_SIZE
	.align		4
.L_31:
        /*00b4*/ 	.byte	0x04, 0x12
        /*00b6*/ 	.short	(.L_33 - .L_32)
	.align		4
.L_32:
        /*00b8*/ 	.word	index@(_Z8contrastPKfPfiii)
        /*00bc*/ 	.word	0x00000000


	//----- nvinfo : EIATTR_MIN_STACK_SIZE
	.align		4
.L_33:
        /*00c0*/ 	.byte	0x04, 0x12
        /*00c2*/ 	.short	(.L_35 - .L_34)
	.align		4
.L_34:
        /*00c4*/ 	.word	index@(_Z9grayscalePKfPfii)
        /*00c8*/ 	.word	0x00000000
.L_35:


//--------------------- .nv.compat                --------------------------
	.section	.nv.compat,"",@"SHT_CUDA_COMPAT_INFO"
	.align	4
        /*0000*/ 	.byte	0x02, 0x09, 0x00, 0x00, 0x02, 0x02, 0x01, 0x00, 0x02, 0x05, 0x05, 0x00, 0x03, 0x07, 0x01, 0x01
        /*0010*/ 	.byte	0x02, 0x03, 0x00, 0x00, 0x02, 0x06, 0x01, 0x00, 0x04, 0x0b, 0x08, 0x00, 0x01, 0x00, 0x00, 0x00
        /*0020*/ 	.byte	0x00, 0x00, 0x00, 0x00


//--------------------- .nv.info._Z14edge_detectionPKfPfii --------------------------
	.section	.nv.info._Z14edge_detectionPKfPfii,"",@"SHT_CUDA_INFO"
	.sectionflags	@""
	.align	4


	//----- nvinfo : EIATTR_CUDA_API_VERSION
	.align		4
        /*0000*/ 	.byte	0x04, 0x37
        /*0002*/ 	.short	(.L_37 - .L_36)
.L_36:
        /*0004*/ 	.word	0x00000082


	//----- nvinfo : EIATTR_KPARAM_INFO
	.align		4
.L_37:
        /*0008*/ 	.byte	0x04, 0x17
        /*000a*/ 	.short	(.L_39 - .L_38)
.L_38:
        /*000c*/ 	.word	0x00000000
        /*0010*/ 	.short	0x0003
        /*0012*/ 	.short	0x0014
        /*0014*/ 	.byte	0x00, 0xf0, 0x11, 0x00


	//----- nvinfo : EIATTR_KPARAM_INFO
	.align		4
.L_39:
        /*0018*/ 	.byte	0x04, 0x17
        /*001a*/ 	.short	(.L_41 - .L_40)
.L_40:
        /*001c*/ 	.word	0x00000000
        /*0020*/ 	.short	0x0002
        /*0022*/ 	.short	0x0010
        /*0024*/ 	.byte	0x00, 0xf0, 0x11, 0x00


	//----- nvinfo : EIATTR_KPARAM_INFO
	.align		4
.L_41:
        /*0028*/ 	.byte	0x04, 0x17
        /*002a*/ 	.short	(.L_43 - .L_42)
.L_42:
        /*002c*/ 	.word	0x00000000
        /*0030*/ 	.short	0x0001
        /*0032*/ 	.short	0x0008
        /*0034*/ 	.byte	0x00, 0xf5, 0x21, 0x00


	//----- nvinfo : EIATTR_KPARAM_INFO
	.align		4
.L_43:
        /*0038*/ 	.byte	0x04, 0x17
        /*003a*/ 	.short	(.L_45 - .L_44)
.L_44:
        /*003c*/ 	.word	0x00000000
        /*0040*/ 	.short	0x0000
        /*0042*/ 	.short	0x0000
        /*0044*/ 	.byte	0x00, 0xf5, 0x21, 0x00


	//----- nvinfo : EIATTR_SPARSE_MMA_MASK
	.align		4
.L_45:
        /*0048*/ 	.byte	0x03, 0x50
        /*004a*/ 	.short	0x0000


	//----- nvinfo : EIATTR_MAXREG_COUNT
	.align		4
        /*004c*/ 	.byte	0x03, 0x1b
        /*004e*/ 	.short	0x00ff


	//----- nvinfo : EIATTR_MERCURY_ISA_VERSION
	.align		4
        /*0050*/ 	.byte	0x03, 0x5f
        /*0052*/ 	.short	0x0101


	//----- nvinfo : EIATTR_VRC_CTA_INIT_COUNT
	.align		4
        /*0054*/ 	.byte	0x02, 0x4a
	.zero		1
	.zero		1


	//----- nvinfo : EIATTR_EXIT_INSTR_OFFSETS
	.align		4
        /*0058*/ 	.byte	0x04, 0x1c
        /*005a*/ 	.short	(.L_47 - .L_46)


	//   ....[0]....
.L_46:
        /*005c*/ 	.word	0x000000c0


	//   ....[1]....
        /*0060*/ 	.word	0x00000140


	//   ....[2]....
        /*0064*/ 	.word	0x000005f0


	//----- nvinfo : EIATTR_CBANK_PARAM_SIZE
	.align		4
.L_47:
        /*0068*/ 	.byte	0x03, 0x19
        /*006a*/ 	.short	0x0018


	//----- nvinfo : EIATTR_PARAM_CBANK
	.align		4
        /*006c*/ 	.byte	0x04, 0x0a
        /*006e*/ 	.short	(.L_49 - .L_48)
	.align		4
.L_48:
        /*0070*/ 	.word	index@(.nv.constant0._Z14edge_detectionPKfPfii)
        /*0074*/ 	.short	0x0380
        /*0076*/ 	.short	0x0018


	//----- nvinfo : EIATTR_SW_WAR
	.align		4
.L_49:
        /*0078*/ 	.byte	0x04, 0x36
        /*007a*/ 	.short	(.L_51 - .L_50)
.L_50:
        /*007c*/ 	.word	0x00000008
.L_51:


//--------------------- .nv.info._Z4blurPKfPfiii  --------------------------
	.section	.nv.info._Z4blurPKfPfiii,"",@"SHT_CUDA_INFO"
	.sectionflags	@""
	.align	4


	//----- nvinfo : EIATTR_CUDA_API_VERSION
	.align		4
        /*0000*/ 	.byte	0x04, 0x37
        /*0002*/ 	.short	(.L_53 - .L_52)
.L_52:
        /*0004*/ 	.word	0x00000082


	//----- nvinfo : EIATTR_KPARAM_INFO
	.align		4
.L_53:
        /*0008*/ 	.byte	0x04, 0x17
        /*000a*/ 	.short	(.L_55 - .L_54)
.L_54:
        /*000c*/ 	.word	0x00000000
        /*0010*/ 	.short	0x0004
        /*0012*/ 	.short	0x0018
        /*0014*/ 	.byte	0x00, 0xf0, 0x11, 0x00


	//----- nvinfo : EIATTR_KPARAM_INFO
	.align		4
.L_55:
        /*0018*/ 	.byte	0x04, 0x17
        /*001a*/ 	.short	(.L_57 - .L_56)
.L_56:
        /*001c*/ 	.word	0x00000000
        /*0020*/ 	.short	0x0003
        /*0022*/ 	.short	0x0014
        /*0024*/ 	.byte	0x00, 0xf0, 0x11, 0x00


	//----- nvinfo : EIATTR_KPARAM_INFO
	.align		4
.L_57:
        /*0028*/ 	.byte	0x04, 0x17
        /*002a*/ 	.short	(.L_59 - .L_58)
.L_58:
        /*002c*/ 	.word	0x00000000
        /*0030*/ 	.short	0x0002
        /*0032*/ 	.short	0x0010
        /*0034*/ 	.byte	0x00, 0xf0, 0x11, 0x00


	//----- nvinfo : EIATTR_KPARAM_INFO
	.align		4
.L_59:
        /*0038*/ 	.byte	0x04, 0x17
        /*003a*/ 	.short	(.L_61 - .L_60)
.L_60:
        /*003c*/ 	.word	0x00000000
        /*0040*/ 	.short	0x0001
        /*0042*/ 	.short	0x0008
        /*0044*/ 	.byte	0x00, 0xf5, 0x21, 0x00


	//----- nvinfo : EIATTR_KPARAM_INFO
	.align		4
.L_61:
        /*0048*/ 	.byte	0x04, 0x17
        /*004a*/ 	.short	(.L_63 - .L_62)
.L_62:
        /*004c*/ 	.word	0x00000000
        /*0050*/ 	.short	0x0000
        /*0052*/ 	.short	0x0000
        /*0054*/ 	.byte	0x00, 0xf5, 0x21, 0x00


	//----- nvinfo : EIATTR_SPARSE_MMA_MASK
	.align		4
.L_63:
        /*0058*/ 	.byte	0x03, 0x50
        /*005a*/ 	.short	0x0000


	//----- nvinfo : EIATTR_MAXREG_COUNT
	.align		4
        /*005c*/ 	.byte	0x03, 0x1b
        /*005e*/ 	.short	0x00ff


	//----- nvinfo : EIATTR_MERCURY_ISA_VERSION
	.align		4
        /*0060*/ 	.byte	0x03, 0x5f
        /*0062*/ 	.short	0x0101


	//----- nvinfo : EIATTR_VRC_CTA_INIT_COUNT
	.align		4
        /*0064*/ 	.byte	0x02, 0x4a
	.zero		1
	.zero		1


	//----- nvinfo : EIATTR_EXIT_INSTR_OFFSETS
	.align		4
        /*0068*/ 	.byte	0x04, 0x1c
        /*006a*/ 	.short	(.L_65 - .L_64)


	//   ....[0]....
.L_64:
        /*006c*/ 	.word	0x000000c0


	//   ....[1]....
        /*0070*/ 	.word	0x00000a10


	//   ....[2]....
        /*0074*/ 	.word	0x000012d0


	//   ....[3]....
        /*0078*/ 	.word	0x000021f0


	//----- nvinfo : EIATTR_CRS_STACK_SIZE
	.align		4
.L_65:
        /*007c*/ 	.byte	0x04, 0x1e
        /*007e*/ 	.short	(.L_67 - .L_66)
.L_66:
        /*0080*/ 	.word	0x00000000


	//----- nvinfo : EIATTR_CBANK_PARAM_SIZE
	.align		4
.L_67:
        /*0084*/ 	.byte	0x03, 0x19
        /*0086*/ 	.short	0x001c


	//----- nvinfo : EIATTR_PARAM_CBANK
	.align		4
        /*0088*/ 	.byte	0x04, 0x0a
        /*008a*/ 	.short	(.L_69 - .L_68)
	.align		4
.L_68:
        /*008c*/ 	.word	index@(.nv.constant0._Z4blurPKfPfiii)
        /*0090*/ 	.short	0x0380
        /*0092*/ 	.short	0x001c


	//----- nvinfo : EIATTR_SW_WAR
	.align		4
.L_69:
        /*0094*/ 	.byte	0x04, 0x36
        /*0096*/ 	.short	(.L_71 - .L_70)
.L_70:
        /*0098*/ 	.word	0x00000008
.L_71:


//--------------------- .nv.info._Z10saturationPKfPfiif --------------------------
	.section	.nv.info._Z10saturationPKfPfiif,"",@"SHT_CUDA_INFO"
	.sectionflags	@""
	.align	4


	//----- nvinfo : EIATTR_CUDA_API_VERSION
	.align		4
        /*0000*/ 	.byte	0x04, 0x37
        /*0002*/ 	.short	(.L_73 - .L_72)
.L_72:
        /*0004*/ 	.word	0x00000082


	//----- nvinfo : EIATTR_KPARAM_INFO
	.align		4
.L_73:
        /*0008*/ 	.byte	0x04, 0x17
        /*000a*/ 	.short	(.L_75 - .L_74)
.L_74:
        /*000c*/ 	.word	0x00000000
        /*0010*/ 	.short	0x0004
        /*0012*/ 	.short	0x0018
        /*0014*/ 	.byte	0x00, 0xf0, 0x11, 0x00


	//----- nvinfo : EIATTR_KPARAM_INFO
	.align		4
.L_75:
        /*0018*/ 	.byte	0x04, 0x17
        /*001a*/ 	.short	(.L_77 - .L_76)
.L_76:
        /*001c*/ 	.word	0x00000000
        /*0020*/ 	.short	0x0003
        /*0022*/ 	.short	0x0014
        /*0024*/ 	.byte	0x00, 0xf0, 0x11, 0x00


	//----- nvinfo : EIATTR_KPARAM_INFO
	.align		4
.L_77:
        /*0028*/ 	.byte	0x04, 0x17
        /*002a*/ 	.short	(.L_79 - .L_78)
.L_78:
        /*002c*/ 	.word	0x00000000
        /*0030*/ 	.short	0x0002
        /*0032*/ 	.short	0x0010
        /*0034*/ 	.byte	0x00, 0xf0, 0x11, 0x00


	//----- nvinfo : EIATTR_KPARAM_INFO
	.align		4
.L_79:
        /*0038*/ 	.byte	0x04, 0x17
        /*003a*/ 	.short	(.L_81 - .L_80)
.L_80:
        /*003c*/ 	.word	0x00000000
        /*0040*/ 	.short	0x0001
        /*0042*/ 	.short	0x0008
        /*0044*/ 	.byte	0x00, 0xf5, 0x21, 0x00


	//----- nvinfo : EIATTR_KPARAM_INFO
	.align		4
.L_81:
        /*0048*/ 	.byte	0x04, 0x17
        /*004a*/ 	.short	(.L_83 - .L_82)
.L_82:
        /*004c*/ 	.word	0x00000000
        /*0050*/ 	.short	0x0000
        /*0052*/ 	.short	0x0000
        /*0054*/ 	.byte	0x00, 0xf5, 0x21, 0x00


	//----- nvinfo : EIATTR_SPARSE_MMA_MASK
	.align		4
.L_83:
        /*0058*/ 	.byte	0x03, 0x50
        /*005a*/ 	.short	0x0000


	//----- nvinfo : EIATTR_MAXREG_COUNT
	.align		4
        /*005c*/ 	.byte	0x03, 0x1b
        /*005e*/ 	.short	0x00ff


	//----- nvinfo : EIATTR_MERCURY_ISA_VERSION
	.align		4
        /*0060*/ 	.byte	0x03, 0x5f
        /*0062*/ 	.short	0x0101


	//----- nvinfo : EIATTR_VRC_CTA_INIT_COUNT
	.align		4
        /*0064*/ 	.byte	0x02, 0x4a
	.zero		1
	.zero		1


	//----- nvinfo : EIATTR_EXIT_INSTR_OFFSETS
	.align		4
        /*0068*/ 	.byte	0x04, 0x1c
        /*006a*/ 	.short	(.L_85 - .L_84)


	//   ....[0]....
.L_84:
        /*006c*/ 	.word	0x000000c0


	//   ....[1]....
        /*0070*/ 	.word	0x00000170


	//----- nvinfo : EIATTR_CBANK_PARAM_SIZE
	.align		4
.L_85:
        /*0074*/ 	.byte	0x03, 0x19
        /*0076*/ 	.short	0x001c


	//----- nvinfo : EIATTR_PARAM_CBANK
	.align		4
        /*0078*/ 	.byte	0x04, 0x0a
        /*007a*/ 	.short	(.L_87 - .L_86)
	.align		4
.L_86:
        /*007c*/ 	.word	index@(.nv.constant0._Z10saturationPKfPfiif)
        /*0080*/ 	.short	0x0380
        /*0082*/ 	.short	0x001c


	//----- nvinfo : EIATTR_SW_WAR
	.align		4
.L_87:
        /*0084*/ 	.byte	0x04, 0x36
        /*0086*/ 	.short	(.L_89 - .L_88)
.L_88:
        /*0088*/ 	.word	0x00000008
.L_89:


//--------------------- .nv.info._Z8contrastPKfPfiii --------------------------
	.section	.nv.info._Z8contrastPKfPfiii,"",@"SHT_CUDA_INFO"
	.sectionflags	@""
	.align	4


	//----- nvinfo : EIATTR_CUDA_API_VERSION
	.align		4
        /*0000*/ 	.byte	0x04, 0x37
        /*0002*/ 	.short	(.L_91 - .L_90)
.L_90:
        /*0004*/ 	.word	0x00000082


	//----- nvinfo : EIATTR_KPARAM_INFO
	.align		4
.L_91:
        /*0008*/ 	.byte	0x04, 0x17
        /*000a*/ 	.short	(.L_93 - .L_92)
.L_92:
        /*000c*/ 	.word	0x00000000
        /*0010*/ 	.short	0x0004
        /*0012*/ 	.short	0x0018
        /*0014*/ 	.byte	0x00, 0xf0, 0x11, 0x00


	//----- nvinfo : EIATTR_KPARAM_INFO
	.align		4
.L_93:
        /*0018*/ 	.byte	0x04, 0x17
        /*001a*/ 	.short	(.L_95 - .L_94)
.L_94:
        /*001c*/ 	.word	0x00000000
        /*0020*/ 	.short	0x0003
        /*0022*/ 	.short	0x0014
        /*0024*/ 	.byte	0x00, 0xf0, 0x11, 0x00


	//----- nvinfo : EIATTR_KPARAM_INFO
	.align		4
.L_95:
        /*0028*/ 	.byte	0x04, 0x17
        /*002a*/ 	.short	(.L_97 - .L_96)
.L_96:
        /*002c*/ 	.word	0x00000000
        /*0030*/ 	.short	0x0002
        /*0032*/ 	.short	0x0010
        /*0034*/ 	.byte	0x00, 0xf0, 0x11, 0x00


	//----- nvinfo : EIATTR_KPARAM_INFO
	.align		4
.L_97:
        /*0038*/ 	.byte	0x04, 0x17
        /*003a*/ 	.short	(.L_99 - .L_98)
.L_98:
        /*003c*/ 	.word	0x00000000
        /*0040*/ 	.short	0x0001
        /*0042*/ 	.short	0x0008
        /*0044*/ 	.byte	0x00, 0xf5, 0x21, 0x00


	//----- nvinfo : EIATTR_KPARAM_INFO
	.align		4
.L_99:
        /*0048*/ 	.byte	0x04, 0x17
        /*004a*/ 	.short	(.L_101 - .L_100)
.L_100:
        /*004c*/ 	.word	0x00000000
        /*0050*/ 	.short	0x0000
        /*0052*/ 	.short	0x0000
        /*0054*/ 	.byte	0x00, 0xf5, 0x21, 0x00


	//----- nvinfo : EIATTR_SPARSE_MMA_MASK
	.align		4
.L_101:
        /*0058*/ 	.byte	0x03, 0x50
        /*005a*/ 	.short	0x0000


	//----- nvinfo : EIATTR_MAXREG_COUNT
	.align		4
        /*005c*/ 	.byte	0x03, 0x1b
        /*005e*/ 	.short	0x00ff


	//----- nvinfo : EIATTR_MERCURY_ISA_VERSION
	.align		4
        /*0060*/ 	.byte	0x03, 0x5f
        /*0062*/ 	.short	0x0101


	//----- nvinfo : EIATTR_VRC_CTA_INIT_COUNT
	.align		4
        /*0064*/ 	.byte	0x02, 0x4a
	.zero		1
	.zero		1


	//----- nvinfo : EIATTR_EXIT_INSTR_OFFSETS
	.align		4
        /*0068*/ 	.byte	0x04, 0x1c
        /*006a*/ 	.short	(.L_103 - .L_102)


	//   ....[0]....
.L_102:
        /*006c*/ 	.word	0x000000c0


	//   ....[1]....
        /*0070*/ 	.word	0x000002e0


	//----- nvinfo : EIATTR_CRS_STACK_SIZE
	.align		4
.L_103:
        /*0074*/ 	.byte	0x04, 0x1e
        /*0076*/ 	.short	(.L_105 - .L_104)
.L_104:
        /*0078*/ 	.word	0x00000000


	//----- nvinfo : EIATTR_CBANK_PARAM_SIZE
	.align		4
.L_105:
        /*007c*/ 	.byte	0x03, 0x19
        /*007e*/ 	.short	0x001c


	//----- nvinfo : EIATTR_PARAM_CBANK
	.align		4
        /*0080*/ 	.byte	0x04, 0x0a
        /*0082*/ 	.short	(.L_107 - .L_106)
	.align		4
.L_106:
        /*0084*/ 	.word	index@(.nv.constant0._Z8contrastPKfPfiii)
        /*0088*/ 	.short	0x0380
        /*008a*/ 	.short	0x001c


	//----- nvinfo : EIATTR_SW_WAR
	.align		4
.L_107:
        /*008c*/ 	.byte	0x04, 0x36
        /*008e*/ 	.short	(.L_109 - .L_108)
.L_108:
        /*0090*/ 	.word	0x00000008
.L_109:


//--------------------- .nv.info._Z9grayscalePKfPfii --------------------------
	.section	.nv.info._Z9grayscalePKfPfii,"",@"SHT_CUDA_INFO"
	.sectionflags	@""
	.align	4


	//----- nvinfo : EIATTR_CUDA_API_VERSION
	.align		4
        /*0000*/ 	.byte	0x04, 0x37
        /*0002*/ 	.short	(.L_111 - .L_110)
.L_110:
        /*0004*/ 	.word	0x00000082


	//----- nvinfo : EIATTR_KPARAM_INFO
	.align		4
.L_111:
        /*0008*/ 	.byte	0x04, 0x17
        /*000a*/ 	.short	(.L_113 - .L_112)
.L_112:
        /*000c*/ 	.word	0x00000000
        /*0010*/ 	.short	0x0003
        /*0012*/ 	.short	0x0014
        /*0014*/ 	.byte	0x00, 0xf0, 0x11, 0x00


	//----- nvinfo : EIATTR_KPARAM_INFO
	.align		4
.L_113:
        /*0018*/ 	.byte	0x04, 0x17
        /*001a*/ 	.short	(.L_115 - .L_114)
.L_114:
        /*001c*/ 	.word	0x00000000
        /*0020*/ 	.short	0x0002
        /*0022*/ 	.short	0x0010
        /*0024*/ 	.byte	0x00, 0xf0, 0x11, 0x00


	//----- nvinfo : EIATTR_KPARAM_INFO
	.align		4
.L_115:
        /*0028*/ 	.byte	0x04, 0x17
        /*002a*/ 	.short	(.L_117 - .L_116)
.L_116:
        /*002c*/ 	.word	0x00000000
        /*0030*/ 	.short	0x0001
        /*0032*/ 	.short	0x0008
        /*0034*/ 	.byte	0x00, 0xf5, 0x21, 0x00


	//----- nvinfo : EIATTR_KPARAM_INFO
	.align		4
.L_117:
        /*0038*/ 	.byte	0x04, 0x17
        /*003a*/ 	.short	(.L_119 - .L_118)
.L_118:
        /*003c*/ 	.word	0x00000000
        /*0040*/ 	.short	0x0000
        /*0042*/ 	.short	0x0000
        /*0044*/ 	.byte	0x00, 0xf5, 0x21, 0x00


	//----- nvinfo : EIATTR_SPARSE_MMA_MASK
	.align		4
.L_119:
        /*0048*/ 	.byte	0x03, 0x50
        /*004a*/ 	.short	0x0000


	//----- nvinfo : EIATTR_MAXREG_COUNT
	.align		4
        /*004c*/ 	.byte	0x03, 0x1b
        /*004e*/ 	.short	0x00ff


	//----- nvinfo : EIATTR_MERCURY_ISA_VERSION
	.align		4
        /*0050*/ 	.byte	0x03, 0x5f
        /*0052*/ 	.short	0x0101


	//----- nvinfo : EIATTR_VRC_CTA_INIT_COUNT
	.align		4
        /*0054*/ 	.byte	0x02, 0x4a
	.zero		1
	.zero		1


	//----- nvinfo : EIATTR_EXIT_INSTR_OFFSETS
	.align		4
        /*0058*/ 	.byte	0x04, 0x1c
        /*005a*/ 	.short	(.L_121 - .L_120)


	//   ....[0]....
.L_120:
        /*005c*/ 	.word	0x000000c0


	//   ....[1]....
        /*0060*/ 	.word	0x00000290


	//----- nvinfo : EIATTR_CRS_STACK_SIZE
	.align		4
.L_121:
        /*0064*/ 	.byte	0x04, 0x1e
        /*0066*/ 	.short	(.L_123 - .L_122)
.L_122:
        /*0068*/ 	.word	0x00000000


	//----- nvinfo : EIATTR_CBANK_PARAM_SIZE
	.align		4
.L_123:
        /*006c*/ 	.byte	0x03, 0x19
        /*006e*/ 	.short	0x0018


	//----- nvinfo : EIATTR_PARAM_CBANK
	.align		4
        /*0070*/ 	.byte	0x04, 0x0a
        /*0072*/ 	.short	(.L_125 - .L_124)
	.align		4
.L_124:
        /*0074*/ 	.word	index@(.nv.constant0._Z9grayscalePKfPfii)
        /*0078*/ 	.short	0x0380
        /*007a*/ 	.short	0x0018


	//----- nvinfo : EIATTR_SW_WAR
	.align		4
.L_125:
        /*007c*/ 	.byte	0x04, 0x36
        /*007e*/ 	.short	(.L_127 - .L_126)
.L_126:
        /*0080*/ 	.word	0x00000008
.L_127:


//--------------------- .nv.callgraph             --------------------------
	.section	.nv.callgraph,"",@"SHT_CUDA_CALLGRAPH"
	.align	4
	.sectionentsize	8
	.align		4
        /*0000*/ 	.word	0x00000000
	.align		4
        /*0004*/ 	.word	0xffffffff
	.align		4
        /*0008*/ 	.word	0x00000000
	.align		4
        /*000c*/ 	.word	0xfffffffe
	.align		4
        /*0010*/ 	.word	0x00000000
	.align		4
        /*0014*/ 	.word	0xfffffffd
	.align		4
        /*0018*/ 	.word	0x00000000
	.align		4
        /*001c*/ 	.word	0xfffffffc


//--------------------- .nv.constant3             --------------------------
	.section	.nv.constant3,"a",@progbits
	.align	4
.nv.constant3:
	.type		sobel_x,@object
	.size		sobel_x,(sobel_y - sobel_x)
sobel_x:
        /*0000*/ 	.byte	0x00, 0x00, 0x80, 0xbf, 0x00, 0x00, 0x00, 0x00, 0x00, 0x00, 0x80, 0x3f, 0x00, 0x00, 0x00, 0xc0
        /*0010*/ 	.byte	0x00, 0x00, 0x00, 0x00, 0x00, 0x00, 0x00, 0x40, 0x00, 0x00, 0x80, 0xbf, 0x00, 0x00, 0x00, 0x00
        /*0020*/ 	.byte	0x00, 0x00, 0x80, 0x3f
	.type		sobel_y,@object
	.size		sobel_y,(.L_1 - sobel_y)
sobel_y:
        /*0024*/ 	.byte	0x00, 0x00, 0x80, 0x3f, 0x00, 0x00, 0x00, 0x40, 0x00, 0x00, 0x80, 0x3f, 0x00, 0x00, 0x00, 0x00
        /*0034*/ 	.byte	0x00, 0x00, 0x00, 0x00, 0x00, 0x00, 0x00, 0x00, 0x00, 0x00, 0x80, 0xbf, 0x00, 0x00, 0x00, 0xc0
        /*0044*/ 	.byte	0x00, 0x00, 0x80, 0xbf
.L_1:


//--------------------- .text._Z14edge_detectionPKfPfii --------------------------
	.section	.text._Z14edge_detectionPKfPfii,"ax",@progbits
	.align	128
        .global         _Z14edge_detectionPKfPfii
        .type           _Z14edge_detectionPKfPfii,@function
        .size           _Z14edge_detectionPKfPfii,(.L_x_59 - _Z14edge_detectionPKfPfii)
        .other          _Z14edge_detectionPKfPfii,@"STO_CUDA_ENTRY STV_DEFAULT"
_Z14edge_detectionPKfPfii:
.text._Z14edge_detectionPKfPfii:
[----:B------:R-:W-:Y:S01]  /*0000*/  LDC R1, c[0x0][0x37c] ;  /* 0x0000df00ff017b82 */ /* 0x000fe20000000800 */
[----:B------:R-:W0:Y:S07]  /*0010*/  S2R R0, SR_TID.X ;  /* 0x0000000000007919 */ /* 0x000e2e0000002100 */
[----:B------:R-:W0:Y:S01]  /*0020*/  S2UR UR4, SR_CTAID.X ;  /* 0x00000000000479c3 */ /* 0x000e220000002500 */
[----:B------:R-:W1:Y:S07]  /*0030*/  S2R R2, SR_TID.Y ;  /* 0x0000000000027919 */ /* 0x000e6e0000002200 */
[----:B------:R-:W0:Y:S08]  /*0040*/  LDC R3, c[0x0][0x360] ;  /* 0x0000d800ff037b82 */ /* 0x000e300000000800 */
[----:B------:R-:W1:Y:S08]  /*0050*/  S2UR UR5, SR_CTAID.Y ;  /* 0x00000000000579c3 */ /* 0x000e700000002600 */
[----:B------:R-:W1:Y:S08]  /*0060*/  LDC R5, c[0x0][0x364] ;  /* 0x0000d900ff057b82 */ /* 0x000e700000000800 */
[----:B------:R-:W2:Y:S01]  /*0070*/  LDC.64 R6, c[0x0][0x390] ;  /* 0x0000e400ff067b82 */ /* 0x000ea20000000a00 */
[----:B0-----:R-:W-:-:S02]  /*0080*/  IMAD R0, R3, UR4, R0 ;  /* 0x0000000403007c24 */ /* 0x001fc4000f8e0200 */
[----:B-1----:R-:W-:-:S03]  /*0090*/  IMAD R3, R5, UR5, R2 ;  /* 0x0000000505037c24 */ /* 0x002fc6000f8e0202 */
[----:B--2---:R-:W-:-:S04]  /*00a0*/  ISETP.GE.AND P0, PT, R0, R7, PT ;  /* 0x000000070000720c */ /* 0x004fc80003f06270 */
[----:B------:R-:W-:-:S13]  /*00b0*/  ISETP.GE.OR P0, PT, R3, R6, P0 ;  /* 0x000000060300720c */ /* 0x000fda0000706670 */
[----:B------:R-:W-:Y:S05]  /*00c0*/  @P0 EXIT ;  /* 0x000000000000094d */ /* 0x000fea0003800000 */
[----:B------:R-:W-:Y:S01]  /*00d0*/  HFMA2 R2, -RZ, RZ, 0, 1.78813934326171875e-07 ;  /* 0x00000003ff027431 */ /* 0x000fe200000001ff */
[----:B------:R-:W-:-:S04]  /*00e0*/  IADD3 R6, PT, PT, R6, -0x1, RZ ;  /* 0xffffffff06067810 */ /* 0x000fc80007ffe0ff */
[----:B------:R-:W-:-:S05]  /*00f0*/  IMAD R5, R7, R2, -0x3 ;  /* 0xfffffffd07057424 */ /* 0x000fca00078e0202 */
[----:B------:R-:W-:-:S04]  /*0100*/  ISETP.GE.AND P0, PT, R0, R5, PT ;  /* 0x000000050000720c */ /* 0x000fc80003f06270 */
[----:B------:R-:W-:-:S04]  /*0110*/  ISETP.LT.OR P0, PT, R0, 0x3, P0 ;  /* 0x000000030000780c */ /* 0x000fc80000701670 */
[----:B------:R-:W-:-:S04]  /*0120*/  ISETP.EQ.OR P0, PT, R3, RZ, P0 ;  /* 0x000000ff0300720c */ /* 0x000fc80000702670 */
[----:B------:R-:W-:-:S13]  /*0130*/  ISETP.GE.U32.OR P0, PT, R3, R6, P0 ;  /* 0x000000060300720c */ /* 0x000fda0000706470 */
[----:B------:R-:W-:Y:S05]  /*0140*/  @P0 EXIT ;  /* 0x000000000000094d */ /* 0x000fea0003800000 */
[----:B------:R-:W0:Y:S01]  /*0150*/  LDC.64 R4, c[0x0][0x380] ;  /* 0x0000e000ff047b82 */ /* 0x000e220000000a00 */
[----:B------:R-:W-:Y:S01]  /*0160*/  IMAD R6, R3, R7, R0 ;  /* 0x0000000703067224 */ /* 0x000fe200078e0200 */
[----:B------:R-:W1:Y:S04]  /*0170*/  LDCU.64 UR4, c[0x0][0x358] ;  /* 0x00006b00ff0477ac */ /* 0x000e680008000a00 */
[----:B------:R-:W-:Y:S01]  /*0180*/  LEA R6, R6, R6, 0x1 ;  /* 0x0000000606067211 */ /* 0x000fe200078e08ff */
[----:B------:R-:W2:Y:S04]  /*0190*/  LDCU.64 UR6, c[0x3][0x8] ;  /* 0x00c00100ff0677ac */ /* 0x000ea80008000a00 */
[C---:B------:R-:W-:Y:S01]  /*01a0*/  IMAD R20, R7.reuse, -0x3, R6 ;  /* 0xfffffffd07147824 */ /* 0x040fe200078e0206 */
[----:B------:R-:W3:Y:S03]  /*01b0*/  LDCU.128 UR12, c[0x3][0x20] ;  /* 0x00c00400ff0c77ac */ /* 0x000ee60008000c00 */
[----:B------:R-:W-:Y:S01]  /*01c0*/  IMAD R21, R7, 0x6, R20 ;  /* 0x0000000607157824 */ /* 0x000fe200078e0214 */
[----:B------:R-:W4:Y:S01]  /*01d0*/  LDCU UR8, c[0x3][URZ] ;  /* 0x00c00000ff0877ac */ /* 0x000f220008000800 */
[----:B------:R-:W5:Y:S01]  /*01e0*/  LDCU UR9, c[0x3][0x14] ;  /* 0x00c00280ff0977ac */ /* 0x000f620008000800 */
[--C-:B0-----:R-:W-:Y:S01]  /*01f0*/  IMAD.WIDE R8, R20, 0x4, R4.reuse ;  /* 0x0000000414087825 */ /* 0x101fe200078e0204 */
[----:B------:R-:W0:Y:S03]  /*0200*/  LDCU UR11, c[0x3][0x3c] ;  /* 0x00c00780ff0b77ac */ /* 0x000e260008000800 */
[--C-:B------:R-:W-:Y:S01]  /*0210*/  IMAD.WIDE R2, R6, 0x4, R4.reuse ;  /* 0x0000000406027825 */ /* 0x100fe200078e0204 */
[----:B-1----:R-:W2:Y:S01]  /*0220*/  LDG.E R11, desc[UR4][R8.64+0xc] ;  /* 0x00000c04080b7981 */ /* 0x002ea2000c1e1900 */
[----:B------:R-:W1:Y:S03]  /*0230*/  LDCU UR10, c[0x3][0x18] ;  /* 0x00c00300ff0a77ac */ /* 0x000e660008000800 */
[----:B------:R-:W2:Y:S01]  /*0240*/  LDG.E R12, desc[UR4][R8.64+0x10] ;  /* 0x00001004080c7981 */ /* 0x000ea2000c1e1900 */
[----:B------:R-:W1:Y:S03]  /*0250*/  LDCU.64 UR16, c[0x3][0x40] ;  /* 0x00c00800ff1077ac */ /* 0x000e660008000a00 */
[----:B------:R-:W3:Y:S04]  /*0260*/  LDG.E R16, desc[UR4][R2.64+0x4] ;  /* 0x0000040402107981 */ /* 0x000ee8000c1e1900 */
[----:B------:R-:W3:Y:S04]  /*0270*/  LDG.E R17, desc[UR4][R8.64] ;  /* 0x0000000408117981 */ /* 0x000ee8000c1e1900 */
[----:B------:R-:W4:Y:S04]  /*0280*/  LDG.E R13, desc[UR4][R8.64+-0xc] ;  /* 0xfffff404080d7981 */ /* 0x000f28000c1e1900 */
[----:B------:R-:W4:Y:S04]  /*0290*/  LDG.E R0, desc[UR4][R8.64+-0x8] ;  /* 0xfffff80408007981 */ /* 0x000f28000c1e1900 */
[----:B------:R-:W5:Y:S01]  /*02a0*/  LDG.E R14, desc[UR4][R8.64+0x14] ;  /* 0x00001404080e7981 */ /* 0x000f62000c1e1900 */
[----:B------:R-:W-:-:S03]  /*02b0*/  IMAD.WIDE R4, R21, 0x4, R4 ;  /* 0x0000000415047825 */ /* 0x000fc600078e0204 */
[----:B------:R-:W5:Y:S04]  /*02c0*/  LDG.E R19, desc[UR4][R8.64+0x8] ;  /* 0x0000080408137981 */ /* 0x000f68000c1e1900 */
        /* <DEDUP_REMOVED lines=8> */
[----:B------:R0:W5:Y:S04]  /*0350*/  LDG.E R26, desc[UR4][R2.64+0x14] ;  /* 0x00001404021a7981 */ /* 0x000168000c1e1900 */
[----:B------:R-:W5:Y:S04]  /*0360*/  LDG.E R28, desc[UR4][R4.64] ;  /* 0x00000004041c7981 */ /* 0x000f68000c1e1900 */
[----:B------:R-:W5:Y:S01]  /*0370*/  LDG.E R25, desc[UR4][R4.64+0x4] ;  /* 0x0000040404197981 */ /* 0x000f62000c1e1900 */
[----:B0-----:R-:W0:Y:S03]  /*0380*/  LDC.64 R2, c[0x0][0x388] ;  /* 0x0000e200ff027b82 */ /* 0x001e260000000a00 */
[----:B------:R-:W5:Y:S04]  /*0390*/  LDG.E R22, desc[UR4][R4.64+-0x4] ;  /* 0xfffffc0404167981 */ /* 0x000f68000c1e1900 */
[----:B------:R-:W5:Y:S04]  /*03a0*/  LDG.E R24, desc[UR4][R4.64+0xc] ;  /* 0x00000c0404187981 */ /* 0x000f68000c1e1900 */
[----:B------:R-:W5:Y:S04]  /*03b0*/  LDG.E R9, desc[UR4][R4.64+0x10] ;  /* 0x0000100404097981 */ /* 0x000f68000c1e1900 */
[----:B------:R-:W5:Y:S04]  /*03c0*/  LDG.E R8, desc[UR4][R4.64+0x8] ;  /* 0x0000080404087981 */ /* 0x000f68000c1e1900 */
[----:B------:R1:W5:Y:S01]  /*03d0*/  LDG.E R29, desc[UR4][R4.64+0x14] ;  /* 0x00001404041d7981 */ /* 0x000362000c1e1900 */
[----:B0-----:R-:W-:-:S04]  /*03e0*/  IMAD.WIDE R2, R6, 0x4, R2 ;  /* 0x0000000406027825 */ /* 0x001fc800078e0202 */
[----:B--2---:R-:W-:Y:S01]  /*03f0*/  FADD R11, R11, R12 ;  /* 0x0000000c0b0b7221 */ /* 0x004fe20000000000 */
[----:B---3--:R-:W-:Y:S01]  /*0400*/  FADD R16, R17, R16 ;  /* 0x0000001011107221 */ /* 0x008fe20000000000 */
[----:B----4-:R-:W-:Y:S02]  /*0410*/  FADD R13, R13, R0 ;  /* 0x000000000d0d7221 */ /* 0x010fe40000000000 */
[----:B-----5:R-:W-:Y:S01]  /*0420*/  FADD R14, R11, R14 ;  /* 0x0000000e0b0e7221 */ /* 0x020fe20000000000 */
[----:B------:R-:W-:-:S03]  /*0430*/  FADD R16, R16, R19 ;  /* 0x0000001310107221 */ /* 0x000fc60000000000 */
[----:B-1----:R-:W-:Y:S01]  /*0440*/  FMUL R5, R14, UR6 ;  /* 0x000000060e057c20 */ /* 0x002fe20008400000 */
[----:B------:R-:W-:Y:S01]  /*0450*/  FADD R10, R13, R10 ;  /* 0x0000000a0d0a7221 */ /* 0x000fe20000000000 */
[----:B------:R-:W-:-:S03]  /*0460*/  FMUL R11, R16, UR14 ;  /* 0x0000000e100b7c20 */ /* 0x000fc60008400000 */
[----:B------:R-:W-:Y:S01]  /*0470*/  FFMA R0, R10, UR8, R5 ;  /* 0x000000080a007c23 */ /* 0x000fe20008000005 */
[----:B------:R-:W-:Y:S01]  /*0480*/  FADD R18, R18, R15 ;  /* 0x0000000f12127221 */ /* 0x000fe20000000000 */
[----:B------:R-:W-:-:S03]  /*0490*/  FFMA R11, R10, UR13, R11 ;  /* 0x0000000d0a0b7c23 */ /* 0x000fc6000800000b */
[----:B------:R-:W-:Y:S01]  /*04a0*/  FADD R7, R18, R7 ;  /* 0x0000000712077221 */ /* 0x000fe20000000000 */
[----:B------:R-:W-:-:S03]  /*04b0*/  FFMA R11, R14, UR15, R11 ;  /* 0x0000000f0e0b7c23 */ /* 0x000fc6000800000b */
[----:B------:R-:W-:Y:S01]  /*04c0*/  FFMA R0, R7, UR7, R0 ;  /* 0x0000000707007c23 */ /* 0x000fe20008000000 */
[----:B------:R-:W-:Y:S01]  /*04d0*/  FADD R21, R21, R20 ;  /* 0x0000001415157221 */ /* 0x000fe20000000000 */
[----:B------:R-:W-:-:S03]  /*04e0*/  FADD R23, R27, R23 ;  /* 0x000000171b177221 */ /* 0x000fc60000000000 */
[----:B------:R-:W-:-:S04]  /*04f0*/  FADD R21, R21, R26 ;  /* 0x0000001a15157221 */ /* 0x000fc80000000000 */
[----:B------:R-:W-:Y:S01]  /*0500*/  FFMA R21, R21, UR9, R0 ;  /* 0x0000000915157c23 */ /* 0x000fe20008000000 */
[----:B------:R-:W-:Y:S01]  /*0510*/  FADD R25, R28, R25 ;  /* 0x000000191c197221 */ /* 0x000fe20000000000 */
[----:B------:R-:W-:-:S04]  /*0520*/  FADD R22, R23, R22 ;  /* 0x0000001617167221 */ /* 0x000fc80000000000 */
[----:B------:R-:W-:Y:S01]  /*0530*/  FFMA R11, R22, UR11, R11 ;  /* 0x0000000b160b7c23 */ /* 0x000fe2000800000b */
[----:B------:R-:W-:Y:S01]  /*0540*/  FADD R24, R24, R9 ;  /* 0x0000000918187221 */ /* 0x000fe20000000000 */
[----:B------:R-:W-:Y:S01]  /*0550*/  FFMA R21, R22, UR10, R21 ;  /* 0x0000000a16157c23 */ /* 0x000fe20008000015 */
[----:B------:R-:W-:Y:S02]  /*0560*/  FADD R8, R25, R8 ;  /* 0x0000000819087221 */ /* 0x000fe40000000000 */
[----:B------:R-:W-:Y:S02]  /*0570*/  FADD R24, R24, R29 ;  /* 0x0000001d18187221 */ /* 0x000fe40000000000 */
[----:B------:R-:W-:Y:S02]  /*0580*/  FFMA R11, R8, UR16, R11 ;  /* 0x00000010080b7c23 */ /* 0x000fe4000800000b */
[C---:B------:R-:W-:Y:S02]  /*0590*/  FFMA R21, R24.reuse, UR12, R21 ;  /* 0x0000000c18157c23 */ /* 0x040fe40008000015 */
[----:B------:R-:W-:-:S04]  /*05a0*/  FFMA R24, R24, UR17, R11 ;  /* 0x0000001118187c23 */ /* 0x000fc8000800000b */
[----:B------:R-:W-:-:S05]  /*05b0*/  FADD R21, |R21|, |R24| ;  /* 0x4000001815157221 */ /* 0x000fca0000000200 */
[----:B------:R-:W-:Y:S04]  /*05c0*/  STG.E desc[UR4][R2.64], R21 ;  /* 0x0000001502007986 */ /* 0x000fe8000c101904 */
[----:B------:R-:W-:Y:S04]  /*05d0*/  STG.E desc[UR4][R2.64+0x4], R21 ;  /* 0x0000041502007986 */ /* 0x000fe8000c101904 */
[----:B------:R-:W-:Y:S01]  /*05e0*/  STG.E desc[UR4][R2.64+0x8], R21 ;  /* 0x0000081502007986 */ /* 0x000fe2000c101904 */
[----:B------:R-:W-:Y:S05]  /*05f0*/  EXIT ;  /* 0x000000000000794d */ /* 0x000fea0003800000 */
.L_x_0:
[----:B------:R-:W-:-:S00]  /*0600*/  BRA `(.L_x_0) ;  /* 0xfffffffc00fc7947 */ /* 0x000fc0000383ffff */
[----:B------:R-:W-:-:S00]  /*0610*/  NOP ;  /* 0x0000000000007918 */ /* 0x000fc00000000000 */
        /* <DEDUP_REMOVED lines=14> */
.L_x_59:


//--------------------- .text._Z4blurPKfPfiii     --------------------------
	.section	.text._Z4blurPKfPfiii,"ax",@progbits
	.align	128
        .global         _Z4blurPKfPfiii
        .type           _Z4blurPKfPfiii,@function
        .size           _Z4blurPKfPfiii,(.L_x_60 - _Z4blurPKfPfiii)
        .other          _Z4blurPKfPfiii,@"STO_CUDA_ENTRY STV_DEFAULT"
_Z4blurPKfPfiii:
.text._Z4blurPKfPfiii:
        /* <DEDUP_REMOVED lines=13> */
[----:B------:R-:W0:Y:S01]  /*00d0*/  LDCU UR4, c[0x0][0x398] ;  /* 0x00007300ff0477ac */ /* 0x000e220008000800 */
[----:B------:R-:W1:Y:S01]  /*00e0*/  S2R R8, SR_TID.Z ;  /* 0x0000000000087919 */ /* 0x000e620000002300 */
[----:B------:R-:W-:Y:S01]  /*00f0*/  IMAD R11, R5, R3, R4 ;  /* 0x00000003050b7224 */ /* 0x000fe200078e0204 */
[----:B------:R-:W2:Y:S01]  /*0100*/  LDCU.64 UR6, c[0x0][0x358] ;  /* 0x00006b00ff0677ac */ /* 0x000ea20008000a00 */
[----:B0-----:R-:W-:-:S04]  /*0110*/  IMAD.U32 R12, RZ, RZ, UR4 ;  /* 0x00000004ff0c7e24 */ /* 0x001fc8000f8e00ff */
[----:B------:R-:W-:Y:S02]  /*0120*/  IMAD.IADD R0, R3, 0x1, -R12 ;  /* 0x0000000103007824 */ /* 0x000fe400078e0a0c */
[----:B------:R-:W-:Y:S02]  /*0130*/  IMAD R6, R12, 0x3, RZ ;  /* 0x000000030c067824 */ /* 0x000fe400078e02ff */
[----:B------:R-:W-:-:S03]  /*0140*/  IMAD R7, R0, 0x3, RZ ;  /* 0x0000000300077824 */ /* 0x000fc600078e02ff */
[C---:B------:R-:W-:Y:S02]  /*0150*/  ISETP.GE.AND P1, PT, R4.reuse, R6, PT ;  /* 0x000000060400720c */ /* 0x040fe40003f26270 */
[----:B------:R-:W-:Y:S01]  /*0160*/  ISETP.GE.AND P0, PT, R4, R7, PT ;  /* 0x000000070400720c */ /* 0x000fe20003f06270 */
[----:B-1----:R-:W-:-:S12]  /*0170*/  IMAD R11, R11, 0x3, R8 ;  /* 0x000000030b0b7824 */ /* 0x002fd800078e0208 */
[----:B--2---:R-:W-:Y:S05]  /*0180*/  @!P0 BRA P1, `(.L_x_1) ;  /* 0x0000000800248947 */ /* 0x004fea0000800000 */
[----:B------:R-:W-:Y:S01]  /*0190*/  ISETP.GE.AND P0, PT, R12, RZ, PT ;  /* 0x000000ff0c00720c */ /* 0x000fe20003f06270 */
[----:B------:R-:W-:-:S12]  /*01a0*/  IMAD.MOV.U32 R0, RZ, RZ, RZ ;  /* 0x000000ffff007224 */ /* 0x000fd800078e00ff */
[----:B------:R-:W-:Y:S05]  /*01b0*/  @!P0 BRA `(.L_x_2) ;  /* 0x0000000400688947 */ /* 0x000fea0003800000 */
[----:B------:R-:W-:Y:S01]  /*01c0*/  IMAD R4, R3, 0x3, RZ ;  /* 0x0000000303047824 */ /* 0x000fe200078e02ff */
[----:B------:R-:W-:Y:S01]  /*01d0*/  LOP3.LUT R5, RZ, R5, RZ, 0x33, !PT ;  /* 0x00000005ff057212 */ /* 0x000fe200078e33ff */
[----:B------:R-:W-:Y:S01]  /*01e0*/  IMAD.MOV R8, RZ, RZ, -R12 ;  /* 0x000000ffff087224 */ /* 0x000fe200078e0a0c */
[----:B------:R-:W-:Y:S01]  /*01f0*/  IADD3 R7, PT, PT, -R6, RZ, RZ ;  /* 0x000000ff06077210 */ /* 0x000fe20007ffe1ff */
[----:B------:R-:W-:-:S07]  /*0200*/  IMAD.MOV.U32 R0, RZ, RZ, RZ ;  /* 0x000000ffff007224 */ /* 0x000fce00078e00ff */
.L_x_14:
[----:B------:R-:W-:Y:S01]  /*0210*/  IMAD.IADD R2, R6, 0x1, R6 ;  /* 0x0000000106027824 */ /* 0x000fe200078e0206 */
[----:B------:R-:W-:Y:S01]  /*0220*/  PLOP3.LUT P0, PT, PT, PT, PT, 0x80, 0x8 ;  /* 0x000000000008781c */ /* 0x000fe20003f0f070 */
[----:B------:R-:W-:Y:S02]  /*0230*/  IMAD R9, R4, R8, R11 ;  /* 0x0000000804097224 */ /* 0x000fe400078e020b */
[----:B------:R-:W-:Y:S01]  /*0240*/  IMAD.MOV.U32 R10, RZ, RZ, R7 ;  /* 0x000000ffff0a7224 */ /* 0x000fe200078e0007 */
[----:B------:R-:W-:-:S13]  /*0250*/  ISETP.GT.AND P1, PT, R2, 0x8, PT ;  /* 0x000000080200780c */ /* 0x000fda0003f24270 */
[----:B01234-:R-:W-:Y:S05]  /*0260*/  @!P1 BRA `(.L_x_3) ;  /* 0x0000000000a49947 */ /* 0x01ffea0003800000 */
[----:B------:R-:W0:Y:S01]  /*0270*/  LDC.64 R2, c[0x0][0x380] ;  /* 0x0000e000ff027b82 */ /* 0x000e220000000a00 */
[----:B------:R-:W-:Y:S01]  /*0280*/  PLOP3.LUT P0, PT, PT, PT, PT, 0x8, 0x80 ;  /* 0x000000000080781c */ /* 0x000fe20003f0e170 */
[----:B------:R-:W-:Y:S01]  /*0290*/  VIADD R13, R6, 0xfffffff8 ;  /* 0xfffffff8060d7836 */ /* 0x000fe20000000000 */
[----:B------:R-:W-:-:S13]  /*02a0*/  ISETP.GT.AND P2, PT, R8, R5, PT ;  /* 0x000000050800720c */ /* 0x000fda0003f44270 */
.L_x_10:
[----:B------:R-:W-:Y:S01]  /*02b0*/  BSSY.RECONVERGENT B0, `(.L_x_4) ;  /* 0x0000009000007945 */ /* 0x000fe20003800200 */
[----:B------:R-:W-:-:S03]  /*02c0*/  ISETP.GT.AND P1, PT, R8, R5, PT ;  /* 0x000000050800720c */ /* 0x000fc60003f24270 */
[----:B-1234-:R-:W-:Y:S10]  /*02d0*/  @!P2 BRA `(.L_x_5) ;  /* 0x000000000018a947 */ /* 0x01eff40003800000 */
[----:B------:R-:W-:-:S05]  /*02e0*/  IADD3 R15, PT, PT, R9, -R10, RZ ;  /* 0x8000000a090f7210 */ /* 0x000fca0007ffe0ff */
[----:B0-----:R-:W-:-:S06]  /*02f0*/  IMAD.WIDE R14, R15, 0x4, R2 ;  /* 0x000000040f0e7825 */ /* 0x001fcc00078e0202 */
[----:B------:R-:W2:Y:S01]  /*0300*/  LDG.E R14, desc[UR6][R14.64] ;  /* 0x000000060e0e7981 */ /* 0x000ea2000c1e1900 */
[----:B------:R-:W-:-:S05]  /*0310*/  I2FP.F32.S32 R17, R0 ;  /* 0x0000000000117245 */ /* 0x000fca0000201400 */
[----:B--2---:R-:W-:-:S04]  /*0320*/  FADD R17, R14, R17 ;  /* 0x000000110e117221 */ /* 0x004fc80000000000 */
[----:B------:R1:W2:Y:S03]  /*0330*/  F2I.TRUNC.NTZ R0, R17 ;  /* 0x0000001100007305 */ /* 0x0002a6000020f100 */
.L_x_5:
[----:B------:R-:W-:Y:S05]  /*0340*/  BSYNC.RECONVERGENT B0 ;  /* 0x0000000000007941 */ /* 0x000fea0003800200 */
.L_x_4:
[----:B------:R-:W-:Y:S04]  /*0350*/  BSSY.RECONVERGENT B0, `(.L_x_6) ;  /* 0x000000e000007945 */ /* 0x000fe80003800200 */
[----:B------:R-:W-:Y:S05]  /*0360*/  @!P1 BRA `(.L_x_7) ;  /* 0x0000000000309947 */ /* 0x000fea0003800000 */
[----:B------:R-:W-:-:S05]  /*0370*/  IADD3 R15, PT, PT, R9, -0x3, -R10 ;  /* 0xfffffffd090f7810 */ /* 0x000fca0007ffe80a */
[----:B0-----:R-:W-:-:S06]  /*0380*/  IMAD.WIDE R14, R15, 0x4, R2 ;  /* 0x000000040f0e7825 */ /* 0x001fcc00078e0202 */
[----:B------:R-:W3:Y:S01]  /*0390*/  LDG.E R14, desc[UR6][R14.64] ;  /* 0x000000060e0e7981 */ /* 0x000ee2000c1e1900 */
[----:B-1----:R-:W-:-:S05]  /*03a0*/  IADD3 R17, PT, PT, R9, -0x6, -R10 ;  /* 0xfffffffa09117810 */ /* 0x002fca0007ffe80a */
[----:B------:R-:W-:-:S06]  /*03b0*/  IMAD.WIDE R16, R17, 0x4, R2 ;  /* 0x0000000411107825 */ /* 0x000fcc00078e0202 */
[----:B------:R-:W4:Y:S01]  /*03c0*/  LDG.E R16, desc[UR6][R16.64] ;  /* 0x0000000610107981 */ /* 0x000f22000c1e1900 */
[----:B--2---:R-:W-:-:S05]  /*03d0*/  I2FP.F32.S32 R19, R0 ;  /* 0x0000000000137245 */ /* 0x004fca0000201400 */
[----:B---3--:R-:W-:-:S06]  /*03e0*/  FADD R12, R19, R14 ;  /* 0x0000000e130c7221 */ /* 0x008fcc0000000000 */
[----:B------:R-:W0:Y:S02]  /*03f0*/  F2I.TRUNC.NTZ R12, R12 ;  /* 0x0000000c000c7305 */ /* 0x000e24000020f100 */
[----:B0-----:R-:W-:-:S05]  /*0400*/  I2FP.F32.S32 R19, R12 ;  /* 0x0000000c00137245 */ /* 0x001fca0000201400 */
[----:B----4-:R-:W-:-:S06]  /*0410*/  FADD R0, R19, R16 ;  /* 0x0000001013007221 */ /* 0x010fcc0000000000 */
[----:B------:R-:W3:Y:S02]  /*0420*/  F2I.TRUNC.NTZ R0, R0 ;  /* 0x0000000000007305 */ /* 0x000ee4000020f100 */
.L_x_7:
[----:B------:R-:W-:Y:S05]  /*0430*/  BSYNC.RECONVERGENT B0 ;  /* 0x0000000000007941 */ /* 0x000fea0003800200 */
.L_x_6:
[----:B------:R-:W-:Y:S04]  /*0440*/  BSSY.RECONVERGENT B0, `(.L_x_8) ;  /* 0x0000008000007945 */ /* 0x000fe80003800200 */
[----:B------:R-:W-:Y:S05]  /*0450*/  @!P1 BRA `(.L_x_9) ;  /* 0x0000000000189947 */ /* 0x000fea0003800000 */
[----:B------:R-:W-:-:S05]  /*0460*/  IADD3 R15, PT, PT, R9, -0x9, -R10 ;  /* 0xfffffff7090f7810 */ /* 0x000fca0007ffe80a */
[----:B0-----:R-:W-:-:S06]  /*0470*/  IMAD.WIDE R14, R15, 0x4, R2 ;  /* 0x000000040f0e7825 */ /* 0x001fcc00078e0202 */
[----:B------:R-:W4:Y:S01]  /*0480*/  LDG.E R14, desc[UR6][R14.64] ;  /* 0x000000060e0e7981 */ /* 0x000f22000c1e1900 */
[----:B-123--:R-:W-:-:S05]  /*0490*/  I2FP.F32.S32 R17, R0 ;  /* 0x0000000000117245 */ /* 0x00efca0000201400 */
[----:B----4-:R-:W-:-:S06]  /*04a0*/  FADD R0, R17, R14 ;  /* 0x0000000e11007221 */ /* 0x010fcc0000000000 */
[----:B------:R-:W4:Y:S02]  /*04b0*/  F2I.TRUNC.NTZ R0, R0 ;  /* 0x0000000000007305 */ /* 0x000f24000020f100 */
.L_x_9:
[----:B------:R-:W-:Y:S05]  /*04c0*/  BSYNC.RECONVERGENT B0 ;  /* 0x0000000000007941 */ /* 0x000fea0003800200 */
.L_x_8:
[----:B------:R-:W-:-:S05]  /*04d0*/  VIADD R10, R10, 0xc ;  /* 0x0000000c0a0a7836 */ /* 0x000fca0000000000 */
[----:B------:R-:W-:-:S13]  /*04e0*/  ISETP.GE.AND P1, PT, R10, R13, PT ;  /* 0x0000000d0a00720c */ /* 0x000fda0003f26270 */
[----:B------:R-:W-:Y:S05]  /*04f0*/  @!P1 BRA `(.L_x_10) ;  /* 0xfffffffc006c9947 */ /* 0x000fea000383ffff */
.L_x_3:
[----:B0-----:R-:W-:-:S05]  /*0500*/  IMAD.IADD R2, R6, 0x1, -R10 ;  /* 0x0000000106027824 */ /* 0x001fca00078e0a0a */
[----:B------:R-:W-:-:S13]  /*0510*/  ISETP.GT.AND P1, PT, R2, 0x2, PT ;  /* 0x000000020200780c */ /* 0x000fda0003f24270 */
[----:B------:R-:W-:Y:S05]  /*0520*/  @!P1 BRA `(.L_x_11) ;  /* 0x0000000000489947 */ /* 0x000fea0003800000 */
[----:B------:R-:W-:-:S13]  /*0530*/  ISETP.GT.AND P0, PT, R8, R5, PT ;  /* 0x000000050800720c */ /* 0x000fda0003f04270 */
[----:B------:R-:W0:Y:S01]  /*0540*/  @P0 LDC.64 R12, c[0x0][0x380] ;  /* 0x0000e000ff0c0b82 */ /* 0x000e220000000a00 */
[----:B------:R-:W-:-:S07]  /*0550*/  @P0 IMAD.IADD R15, R9, 0x1, -R10 ;  /* 0x00000001090f0824 */ /* 0x000fce00078e0a0a */
[----:B------:R-:W5:Y:S01]  /*0560*/  @P0 LDC.64 R2, c[0x0][0x380] ;  /* 0x0000e000ff020b82 */ /* 0x000f620000000a00 */
[----:B------:R-:W-:Y:S01]  /*0570*/  IADD3 R10, PT, PT, R10, 0x3, RZ ;  /* 0x000000030a0a7810 */ /* 0x000fe20007ffe0ff */
[----:B0-----:R-:W-:-:S06]  /*0580*/  @P0 IMAD.WIDE R12, R15, 0x4, R12 ;  /* 0x000000040f0c0825 */ /* 0x001fcc00078e020c */
[----:B------:R-:W2:Y:S01]  /*0590*/  @P0 LDG.E R12, desc[UR6][R12.64] ;  /* 0x000000060c0c0981 */ /* 0x000ea2000c1e1900 */
[----:B------:R-:W-:-:S04]  /*05a0*/  @P0 IMAD.IADD R15, R9, 0x1, -R10 ;  /* 0x00000001090f0824 */ /* 0x000fc800078e0a0a */
[----:B-----5:R-:W-:-:S06]  /*05b0*/  @P0 IMAD.WIDE R2, R15, 0x4, R2 ;  /* 0x000000040f020825 */ /* 0x020fcc00078e0202 */
[----:B------:R-:W5:Y:S01]  /*05c0*/  @P0 LDG.E R2, desc[UR6][R2.64] ;  /* 0x0000000602020981 */ /* 0x000f62000c1e1900 */
[----:B--234-:R-:W-:Y:S01]  /*05d0*/  @P0 I2FP.F32.S32 R15, R0 ;  /* 0x00000000000f0245 */ /* 0x01cfe20000201400 */
[----:B------:R-:W-:-:S04]  /*05e0*/  VIADD R10, R10, 0x3 ;  /* 0x000000030a0a7836 */ /* 0x000fc80000000000 */
[----:B------:R-:W-:-:S04]  /*05f0*/  @P0 FADD R14, R15, R12 ;  /* 0x0000000c0f0e0221 */ /* 0x000fc80000000000 */
[----:B------:R-:W0:Y:S02]  /*0600*/  @P0 F2I.TRUNC.NTZ R0, R14 ;  /* 0x0000000e00000305 */ /* 0x000e24000020f100 */
[----:B0-----:R-:W-:-:S05]  /*0610*/  @P0 I2FP.F32.S32 R15, R0 ;  /* 0x00000000000f0245 */ /* 0x001fca0000201400 */
[----:B-----5:R-:W-:-:S04]  /*0620*/  @P0 FADD R15, R15, R2 ;  /* 0x000000020f0f0221 */ /* 0x020fc80000000000 */
[----:B------:R0:W2:Y:S01]  /*0630*/  @P0 F2I.TRUNC.NTZ R0, R15 ;  /* 0x0000000f00000305 */ /* 0x0000a2000020f100 */
[----:B------:R-:W-:-:S13]  /*0640*/  PLOP3.LUT P0, PT, PT, PT, PT, 0x8, 0x80 ;  /* 0x000000000080781c */ /* 0x000fda0003f0e170 */
.L_x_11:
[----:B------:R-:W-:Y:S01]  /*0650*/  ISETP.LE.OR P0, PT, R10, R6, P0 ;  /* 0x000000060a00720c */ /* 0x000fe20000703670 */
[----:B------:R-:W-:Y:S03]  /*0660*/  BSSY.RECONVERGENT B0, `(.L_x_12) ;  /* 0x000000a000007945 */ /* 0x000fe60003800200 */
[----:B------:R-:W-:-:S13]  /*0670*/  ISETP.LE.OR P0, PT, R8, R5, !P0 ;  /* 0x000000050800720c */ /* 0x000fda0004703670 */
[----:B------:R-:W-:Y:S05]  /*0680*/  @P0 BRA `(.L_x_13) ;  /* 0x00000000001c0947 */ /* 0x000fea0003800000 */
[----:B------:R-:W5:Y:S01]  /*0690*/  LDC.64 R2, c[0x0][0x380] ;  /* 0x0000e000ff027b82 */ /* 0x000f620000000a00 */
[----:B------:R-:W-:-:S04]  /*06a0*/  IMAD.IADD R9, R9, 0x1, -R10 ;  /* 0x0000000109097824 */ /* 0x000fc800078e0a0a */
[----:B-----5:R-:W-:-:S06]  /*06b0*/  IMAD.WIDE R2, R9, 0x4, R2 ;  /* 0x0000000409027825 */ /* 0x020fcc00078e0202 */
[----:B------:R-:W5:Y:S01]  /*06c0*/  LDG.E R2, desc[UR6][R2.64] ;  /* 0x0000000602027981 */ /* 0x000f62000c1e1900 */
[----:B--234-:R-:W-:-:S05]  /*06d0*/  I2FP.F32.S32 R9, R0 ;  /* 0x0000000000097245 */ /* 0x01cfca0000201400 */
[----:B-----5:R-:W-:-:S06]  /*06e0*/  FADD R0, R2, R9 ;  /* 0x0000000902007221 */ /* 0x020fcc0000000000 */
[----:B------:R-:W2:Y:S02]  /*06f0*/  F2I.TRUNC.NTZ R0, R0 ;  /* 0x0000000000007305 */ /* 0x000ea4000020f100 */
.L_x_13:
[----:B------:R-:W-:Y:S05]  /*0700*/  BSYNC.RECONVERGENT B0 ;  /* 0x0000000000007941 */ /* 0x000fea0003800200 */
.L_x_12:
[----:B------:R-:W5:Y:S02]  /*0710*/  LDCU UR4, c[0x0][0x398] ;  /* 0x00007300ff0477ac */ /* 0x000f640008000800 */
[----:B-----5:R-:W-:-:S04]  /*0720*/  MOV R12, UR4 ;  /* 0x00000004000c7c02 */ /* 0x020fc80008000f00 */
[C---:B------:R-:W-:Y:S01]  /*0730*/  ISETP.NE.AND P0, PT, R8.reuse, R12, PT ;  /* 0x0000000c0800720c */ /* 0x040fe20003f05270 */
[----:B------:R-:W-:-:S12]  /*0740*/  VIADD R8, R8, 0x1 ;  /* 0x0000000108087836 */ /* 0x000fd80000000000 */
[----:B------:R-:W-:Y:S05]  /*0750*/  @P0 BRA `(.L_x_14) ;  /* 0xfffffff800ac0947 */ /* 0x000fea000383ffff */
.L_x_2:
[----:B------:R-:W-:Y:S02]  /*0760*/  LEA R3, R12, 0x1, 0x1 ;  /* 0x000000010c037811 */ /* 0x000fe400078e08ff */
[----:B--234-:R-:W-:Y:S02]  /*0770*/  IABS R8, R0 ;  /* 0x0000000000087213 */ /* 0x01cfe40000000000 */
[-C--:B------:R-:W-:Y:S02]  /*0780*/  IABS R9, R3.reuse ;  /* 0x0000000300097213 */ /* 0x080fe40000000000 */
[-C--:B------:R-:W-:Y:S02]  /*0790*/  IABS R10, R3.reuse ;  /* 0x00000003000a7213 */ /* 0x080fe40000000000 */
[----:B------:R-:W2:Y:S01]  /*07a0*/  I2F.RP R2, R9 ;  /* 0x0000000900027306 */ /* 0x000ea20000209400 */
[----:B------:R-:W-:Y:S02]  /*07b0*/  LOP3.LUT R0, R0, R3, RZ, 0x3c, !PT ;  /* 0x0000000300007212 */ /* 0x000fe400078e3cff */
[----:B------:R-:W-:-:S02]  /*07c0*/  IMAD.MOV R13, RZ, RZ, -R10 ;  /* 0x000000ffff0d7224 */ /* 0x000fc400078e0a0a */
[----:B------:R-:W-:-:S03]  /*07d0*/  ISETP.GE.AND P2, PT, R0, RZ, PT ;  /* 0x000000ff0000720c */ /* 0x000fc60003f46270 */
[----:B--2---:R-:W2:Y:S02]  /*07e0*/  MUFU.RCP R2, R2 ;  /* 0x0000000200027308 */ /* 0x004ea40000001000 */
[----:B--2---:R-:W-:-:S06]  /*07f0*/  VIADD R4, R2, 0xffffffe ;  /* 0x0ffffffe02047836 */ /* 0x004fcc0000000000 */
[----:B------:R2:W3:Y:S02]  /*0800*/  F2I.FTZ.U32.TRUNC.NTZ R5, R4 ;  /* 0x0000000400057305 */ /* 0x0004e4000021f000 */
[----:B--2---:R-:W-:Y:S02]  /*0810*/  IMAD.MOV.U32 R4, RZ, RZ, RZ ;  /* 0x000000ffff047224 */ /* 0x004fe400078e00ff */
[----:B---3--:R-:W-:-:S04]  /*0820*/  IMAD.MOV R6, RZ, RZ, -R5 ;  /* 0x000000ffff067224 */ /* 0x008fc800078e0a05 */
[----:B------:R-:W-:Y:S01]  /*0830*/  IMAD R7, R6, R9, RZ ;  /* 0x0000000906077224 */ /* 0x000fe200078e02ff */
[----:B------:R-:W-:-:S03]  /*0840*/  MOV R6, R8 ;  /* 0x0000000800067202 */ /* 0x000fc60000000f00 */
[----:B------:R-:W-:Y:S01]  /*0850*/  IMAD.HI.U32 R5, R5, R7, R4 ;  /* 0x0000000705057227 */ /* 0x000fe200078e0004 */
[----:B------:R-:W-:-:S05]  /*0860*/  LOP3.LUT R7, RZ, R3, RZ, 0x33, !PT ;  /* 0x00000003ff077212 */ /* 0x000fca00078e33ff */
[----:B------:R-:W-:-:S04]  /*0870*/  IMAD.HI.U32 R2, R5, R6, RZ ;  /* 0x0000000605027227 */ /* 0x000fc800078e00ff */
[----:B------:R-:W-:-:S05]  /*0880*/  IMAD R4, R2, R13, R6 ;  /* 0x0000000d02047224 */ /* 0x000fca00078e0206 */
[----:B------:R-:W-:-:S13]  /*0890*/  ISETP.GT.U32.AND P1, PT, R9, R4, PT ;  /* 0x000000040900720c */ /* 0x000fda0003f24070 */
[----:B------:R-:W-:Y:S01]  /*08a0*/  @!P1 IMAD.IADD R4, R4, 0x1, -R9 ;  /* 0x0000000104049824 */ /* 0x000fe200078e0a09 */
[----:B------:R-:W-:-:S04]  /*08b0*/  @!P1 IADD3 R2, PT, PT, R2, 0x1, RZ ;  /* 0x0000000102029810 */ /* 0x000fc80007ffe0ff */
[----:B------:R-:W-:-:S13]  /*08c0*/  ISETP.GE.U32.AND P0, PT, R4, R9, PT ;  /* 0x000000090400720c */ /* 0x000fda0003f06070 */
[----:B------:R-:W-:Y:S01]  /*08d0*/  @P0 VIADD R2, R2, 0x1 ;  /* 0x0000000102020836 */ /* 0x000fe20000000000 */
[----:B------:R-:W-:-:S03]  /*08e0*/  ISETP.NE.AND P0, PT, R3, RZ, PT ;  /* 0x000000ff0300720c */ /* 0x000fc60003f05270 */
[----:B------:R-:W-:-:S05]  /*08f0*/  @!P2 IMAD.MOV R2, RZ, RZ, -R2 ;  /* 0x000000ffff02a224 */ /* 0x000fca00078e0a02 */
[----:B------:R-:W-:-:S04]  /*0900*/  SEL R2, R7, R2, !P0 ;  /* 0x0000000207027207 */ /* 0x000fc80004000000 */
[----:B------:R-:W-:Y:S02]  /*0910*/  IABS R4, R2 ;  /* 0x0000000200047213 */ /* 0x000fe40000000000 */
[----:B------:R-:W-:-:S03]  /*0920*/  LOP3.LUT R2, R2, R3, RZ, 0x3c, !PT ;  /* 0x0000000302027212 */ /* 0x000fc600078e3cff */
[----:B------:R-:W-:Y:S01]  /*0930*/  IMAD.HI.U32 R0, R5, R4, RZ ;  /* 0x0000000405007227 */ /* 0x000fe200078e00ff */
[----:B------:R-:W-:-:S03]  /*0940*/  ISETP.GE.AND P3, PT, R2, RZ, PT ;  /* 0x000000ff0200720c */ /* 0x000fc60003f66270 */
[----:B------:R-:W-:-:S05]  /*0950*/  IMAD R4, R0, R13, R4 ;  /* 0x0000000d00047224 */ /* 0x000fca00078e0204 */
[----:B------:R-:W-:-:S13]  /*0960*/  ISETP.GT.U32.AND P2, PT, R9, R4, PT ;  /* 0x000000040900720c */ /* 0x000fda0003f44070 */
[----:B------:R-:W-:Y:S01]  /*0970*/  @!P2 IMAD.IADD R4, R4, 0x1, -R9 ;  /* 0x000000010404a824 */ /* 0x000fe200078e0a09 */
[----:B------:R-:W-:-:S04]  /*0980*/  @!P2 IADD3 R0, PT, PT, R0, 0x1, RZ ;  /* 0x000000010000a810 */ /* 0x000fc80007ffe0ff */
[----:B------:R-:W-:Y:S02]  /*0990*/  ISETP.GE.U32.AND P1, PT, R4, R9, PT ;  /* 0x000000090400720c */ /* 0x000fe40003f26070 */
[----:B------:R-:W2:Y:S11]  /*09a0*/  LDC.64 R4, c[0x0][0x388] ;  /* 0x0000e200ff047b82 */ /* 0x000eb60000000a00 */
[----:B------:R-:W-:-:S04]  /*09b0*/  @P1 VIADD R0, R0, 0x1 ;  /* 0x0000000100001836 */ /* 0x000fc80000000000 */
[----:B------:R-:W-:-:S05]  /*09c0*/  @!P3 IMAD.MOV R0, RZ, RZ, -R0 ;  /* 0x000000ffff00b224 */ /* 0x000fca00078e0a00 */
[----:B------:R-:W-:Y:S01]  /*09d0*/  SEL R0, R7, R0, !P0 ;  /* 0x0000000007007207 */ /* 0x000fe20004000000 */
[----:B--2---:R-:W-:-:S03]  /*09e0*/  IMAD.WIDE R2, R11, 0x4, R4 ;  /* 0x000000040b027825 */ /* 0x004fc600078e0204 */
[----:B------:R-:W-:-:S05]  /*09f0*/  I2FP.F32.S32 R5, R0 ;  /* 0x0000000000057245 */ /* 0x000fca0000201400 */
[----:B------:R-:W-:Y:S01]  /*0a00*/  STG.E desc[UR6][R2.64], R5 ;  /* 0x0000000502007986 */ /* 0x000fe2000c101906 */
[----:B------:R-:W-:Y:S05]  /*0a10*/  EXIT ;  /* 0x000000000000794d */ /* 0x000fea0003800000 */
.L_x_1:
[----:B------:R-:W-:Y:S01]  /*0a20*/  IMAD.IADD R2, R2, 0x1, -R12 ;  /* 0x0000000102027824 */ /* 0x000fe200078e0a0c */
[----:B------:R-:W-:-:S04]  /*0a30*/  ISETP.GE.AND P1, PT, R5, R12, PT ;  /* 0x0000000c0500720c */ /* 0x000fc80003f26270 */
[----:B------:R-:W-:-:S13]  /*0a40*/  ISETP.GE.AND P0, PT, R5, R2, PT ;  /* 0x000000020500720c */ /* 0x000fda0003f06270 */
[----:B------:R-:W-:Y:S05]  /*0a50*/  @!P0 BRA P1, `(.L_x_15) ;  /* 0x0000000800208947 */ /* 0x000fea0000800000 */
[----:B------:R-:W-:Y:S01]  /*0a60*/  ISETP.GE.AND P0, PT, R12, RZ, PT ;  /* 0x000000ff0c00720c */ /* 0x000fe20003f06270 */
[----:B------:R-:W-:-:S12]  /*0a70*/  HFMA2 R0, -RZ, RZ, 0, 0 ;  /* 0x00000000ff007431 */ /* 0x000fd800000001ff */
[----:B------:R-:W-:Y:S05]  /*0a80*/  @!P0 BRA `(.L_x_16) ;  /* 0x0000000400648947 */ /* 0x000fea0003800000 */
[----:B------:R-:W-:Y:S01]  /*0a90*/  IMAD R2, R3, -0x3, RZ ;  /* 0xfffffffd03027824 */ /* 0x000fe200078e02ff */
[----:B------:R-:W-:Y:S01]  /*0aa0*/  LOP3.LUT R3, RZ, R4, RZ, 0x33, !PT ;  /* 0x00000004ff037212 */ /* 0x000fe200078e33ff */
[----:B------:R-:W-:Y:S02]  /*0ab0*/  IMAD.MOV R12, RZ, RZ, -R12 ;  /* 0x000000ffff0c7224 */ /* 0x000fe400078e0a0c */
[----:B------:R-:W-:Y:S02]  /*0ac0*/  IMAD.MOV R4, RZ, RZ, -R6 ;  /* 0x000000ffff047224 */ /* 0x000fe400078e0a06 */
[----:B------:R-:W-:-:S07]  /*0ad0*/  IMAD.MOV.U32 R0, RZ, RZ, RZ ;  /* 0x000000ffff007224 */ /* 0x000fce00078e00ff */
.L_x_22:
[----:B0-----:R-:W0:Y:S01]  /*0ae0*/  LDCU UR4, c[0x0][0x398] ;  /* 0x00007300ff0477ac */ /* 0x001e220008000800 */
[----:B------:R-:W-:Y:S01]  /*0af0*/  IADD3 R5, PT, PT, R6, R6, RZ ;  /* 0x0000000606057210 */ /* 0x000fe20007ffe0ff */
[----:B------:R-:W-:Y:S01]  /*0b00*/  IMAD.MOV.U32 R8, RZ, RZ, R4 ;  /* 0x000000ffff087224 */ /* 0x000fe200078e0004 */
[----:B------:R-:W-:Y:S02]  /*0b10*/  PLOP3.LUT P0, PT, PT, PT, PT, 0x80, 0x8 ;  /* 0x000000000008781c */ /* 0x000fe40003f0f070 */
[----:B------:R-:W-:Y:S01]  /*0b20*/  ISETP.GT.AND P2, PT, R5, 0x8, PT ;  /* 0x000000080500780c */ /* 0x000fe20003f44270 */
[----:B------:R-:W-:Y:S01]  /*0b30*/  IMAD R5, R2, R12, R11 ;  /* 0x0000000c02057224 */ /* 0x000fe200078e020b */
[----:B0-----:R-:W-:-:S11]  /*0b40*/  ISETP.NE.AND P1, PT, R12, UR4, PT ;  /* 0x000000040c007c0c */ /* 0x001fd6000bf25270 */
[----:B-1234-:R-:W-:Y:S05]  /*0b50*/  @!P2 BRA `(.L_x_17) ;  /* 0x0000000000a0a947 */ /* 0x01efea0003800000 */
[----:B------:R-:W-:Y:S01]  /*0b60*/  PLOP3.LUT P0, PT, PT, PT, PT, 0x8, 0x80 ;  /* 0x000000000080781c */ /* 0x000fe20003f0e170 */
[----:B------:R-:W-:-:S12]  /*0b70*/  VIADD R7, R6, 0xfffffff8 ;  /* 0xfffffff806077836 */ /* 0x000fd80000000000 */
.L_x_18:
[C---:B------:R-:W-:Y:S01]  /*0b80*/  ISETP.GT.AND P2, PT, R8.reuse, R3, PT ;  /* 0x000000030800720c */ /* 0x040fe20003f44270 */
[----:B------:R-:W-:-:S05]  /*0b90*/  VIADD R10, R8, 0x3 ;  /* 0x00000003080a7836 */ /* 0x000fca0000000000 */
[----:B------:R-:W-:-:S07]  /*0ba0*/  ISETP.GT.AND P3, PT, R10, R3, PT ;  /* 0x000000030a00720c */ /* 0x000fce0003f64270 */
[----:B0-----:R-:W0:Y:S01]  /*0bb0*/  @P2 LDC.64 R18, c[0x0][0x380] ;  /* 0x0000e000ff122b82 */ /* 0x001e220000000a00 */
[----:B------:R-:W-:Y:S01]  /*0bc0*/  @P2 IADD3 R9, PT, PT, R5, -R8, RZ ;  /* 0x8000000805092210 */ /* 0x000fe20007ffe0ff */
[----:B------:R-:W-:-:S06]  /*0bd0*/  VIADD R22, R8, 0x6 ;  /* 0x0000000608167836 */ /* 0x000fcc0000000000 */
[----:B-1----:R-:W1:Y:S01]  /*0be0*/  @P3 LDC.64 R14, c[0x0][0x380] ;  /* 0x0000e000ff0e3b82 */ /* 0x002e620000000a00 */
[----:B------:R-:W-:Y:S01]  /*0bf0*/  ISETP.GT.AND P4, PT, R22, R3, PT ;  /* 0x000000031600720c */ /* 0x000fe20003f84270 */
[----:B------:R-:W-:Y:S02]  /*0c00*/  @P3 IMAD.IADD R21, R5, 0x1, -R10 ;  /* 0x0000000105153824 */ /* 0x000fe400078e0a0a */
[----:B0-----:R-:W-:-:S10]  /*0c10*/  @P2 IMAD.WIDE R18, R9, 0x4, R18 ;  /* 0x0000000409122825 */ /* 0x001fd400078e0212 */
[----:B------:R-:W0:Y:S01]  /*0c20*/  @P4 LDC.64 R16, c[0x0][0x380] ;  /* 0x0000e000ff104b82 */ /* 0x000e220000000a00 */
[----:B------:R-:W2:Y:S01]  /*0c30*/  @P2 LDG.E R9, desc[UR6][R18.64] ;  /* 0x0000000612092981 */ /* 0x000ea2000c1e1900 */
[----:B-1----:R-:W-:-:S04]  /*0c40*/  @P3 IMAD.WIDE R20, R21, 0x4, R14 ;  /* 0x0000000415143825 */ /* 0x002fc800078e020e */
[----:B------:R-:W-:Y:S02]  /*0c50*/  VIADD R10, R8, 0x9 ;  /* 0x00000009080a7836 */ /* 0x000fe40000000000 */
[----:B------:R-:W3:Y:S01]  /*0c60*/  @P3 LDG.E R20, desc[UR6][R20.64] ;  /* 0x0000000614143981 */ /* 0x000ee2000c1e1900 */
[----:B------:R-:W-:Y:S02]  /*0c70*/  @P4 IADD3 R13, PT, PT, R5, -R22, RZ ;  /* 0x80000016050d4210 */ /* 0x000fe40007ffe0ff */
[----:B------:R-:W-:-:S03]  /*0c80*/  ISETP.GT.AND P5, PT, R10, R3, PT ;  /* 0x000000030a00720c */ /* 0x000fc60003fa4270 */
[----:B0-----:R-:W-:-:S10]  /*0c90*/  @P4 IMAD.WIDE R16, R13, 0x4, R16 ;  /* 0x000000040d104825 */ /* 0x001fd400078e0210 */
[----:B------:R-:W0:Y:S01]  /*0ca0*/  @P5 LDC.64 R14, c[0x0][0x380] ;  /* 0x0000e000ff0e5b82 */ /* 0x000e220000000a00 */
[----:B------:R-:W4:Y:S01]  /*0cb0*/  @P4 LDG.E R16, desc[UR6][R16.64] ;  /* 0x0000000610104981 */ /* 0x000f22000c1e1900 */
[----:B------:R-:W-:-:S04]  /*0cc0*/  @P5 IMAD.IADD R13, R5, 0x1, -R10 ;  /* 0x00000001050d5824 */ /* 0x000fc800078e0a0a */
[----:B0-----:R-:W-:-:S06]  /*0cd0*/  @P5 IMAD.WIDE R14, R13, 0x4, R14 ;  /* 0x000000040d0e5825 */ /* 0x001fcc00078e020e */
[----:B------:R-:W5:Y:S01]  /*0ce0*/  @P5 LDG.E R14, desc[UR6][R14.64] ;  /* 0x000000060e0e5981 */ /* 0x000f62000c1e1900 */
[----:B------:R-:W-:Y:S01]  /*0cf0*/  @P2 I2FP.F32.S32 R10, R0 ;  /* 0x00000000000a2245 */ /* 0x000fe20000201400 */
[----:B------:R-:W-:-:S04]  /*0d00*/  VIADD R8, R8, 0xc ;  /* 0x0000000c08087836 */ /* 0x000fc80000000000 */
[----:B--2---:R-:W-:-:S04]  /*0d10*/  @P2 FADD R9, R9, R10 ;  /* 0x0000000a09092221 */ /* 0x004fc80000000000 */
[----:B------:R-:W0:Y:S01]  /*0d20*/  @P2 F2I.TRUNC.NTZ R0, R9 ;  /* 0x0000000900002305 */ /* 0x000e22000020f100 */
[----:B------:R-:W-:Y:S02]  /*0d30*/  ISETP.GE.AND P2, PT, R8, R7, PT ;  /* 0x000000070800720c */ /* 0x000fe40003f46270 */
[----:B0-----:R-:W-:-:S05]  /*0d40*/  @P3 I2FP.F32.S32 R13, R0 ;  /* 0x00000000000d3245 */ /* 0x001fca0000201400 */
[----:B---3--:R-:W-:-:S04]  /*0d50*/  @P3 FADD R20, R13, R20 ;  /* 0x000000140d143221 */ /* 0x008fc80000000000 */
[----:B------:R-:W0:Y:S02]  /*0d60*/  @P3 F2I.TRUNC.NTZ R0, R20 ;  /* 0x0000001400003305 */ /* 0x000e24000020f100 */
[----:B0-----:R-:W-:-:S05]  /*0d70*/  @P4 I2FP.F32.S32 R13, R0 ;  /* 0x00000000000d4245 */ /* 0x001fca0000201400 */
[----:B----4-:R-:W-:-:S04]  /*0d80*/  @P4 FADD R16, R13, R16 ;  /* 0x000000100d104221 */ /* 0x010fc80000000000 */
[----:B------:R-:W0:Y:S02]  /*0d90*/  @P4 F2I.TRUNC.NTZ R0, R16 ;  /* 0x0000001000004305 */ /* 0x000e24000020f100 */
[----:B0-----:R-:W-:-:S05]  /*0da0*/  @P5 I2FP.F32.S32 R13, R0 ;  /* 0x00000000000d5245 */ /* 0x001fca0000201400 */
[----:B-----5:R-:W-:-:S04]  /*0db0*/  @P5 FADD R14, R13, R14 ;  /* 0x0000000e0d0e5221 */ /* 0x020fc80000000000 */
[----:B------:R0:W1:Y:S01]  /*0dc0*/  @P5 F2I.TRUNC.NTZ R0, R14 ;  /* 0x0000000e00005305 */ /* 0x000062000020f100 */
[----:B------:R-:W-:Y:S05]  /*0dd0*/  @!P2 BRA `(.L_x_18) ;  /* 0xfffffffc0068a947 */ /* 0x000fea000383ffff */
.L_x_17:
[----:B------:R-:W-:-:S05]  /*0de0*/  IMAD.IADD R7, R6, 0x1, -R8 ;  /* 0x0000000106077824 */ /* 0x000fca00078e0a08 */
[----:B------:R-:W-:-:S13]  /*0df0*/  ISETP.GT.AND P2, PT, R7, 0x2, PT ;  /* 0x000000020700780c */ /* 0x000fda0003f44270 */
[----:B------:R-:W-:Y:S05]  /*0e00*/  @!P2 BRA `(.L_x_19) ;  /* 0x00000000004ca947 */ /* 0x000fea0003800000 */
[C---:B------:R-:W-:Y:S02]  /*0e10*/  ISETP.GT.AND P0, PT, R8.reuse, R3, PT ;  /* 0x000000030800720c */ /* 0x040fe40003f04270 */
[----:B------:R-:W-:-:S04]  /*0e20*/  IADD3 R16, PT, PT, R8, 0x3, RZ ;  /* 0x0000000308107810 */ /* 0x000fc80007ffe0ff */
[----:B------:R-:W-:-:S07]  /*0e30*/  ISETP.GT.AND P2, PT, R16, R3, PT ;  /* 0x000000031000720c */ /* 0x000fce0003f44270 */
[----:B0-----:R-:W0:Y:S01]  /*0e40*/  @P0 LDC.64 R14, c[0x0][0x380] ;  /* 0x0000e000ff0e0b82 */ /* 0x001e220000000a00 */
[----:B------:R-:W-:-:S04]  /*0e50*/  @P0 IMAD.IADD R9, R5, 0x1, -R8 ;  /* 0x0000000105090824 */ /* 0x000fc800078e0a08 */
[----:B0-----:R-:W-:-:S03]  /*0e60*/  @P0 IMAD.WIDE R8, R9, 0x4, R14 ;  /* 0x0000000409080825 */ /* 0x001fc600078e020e */
[----:B------:R-:W0:Y:S03]  /*0e70*/  @P2 LDC.64 R14, c[0x0][0x380] ;  /* 0x0000e000ff0e2b82 */ /* 0x000e260000000a00 */
[----:B------:R-:W2:Y:S01]  /*0e80*/  @P0 LDG.E R8, desc[UR6][R8.64] ;  /* 0x0000000608080981 */ /* 0x000ea2000c1e1900 */
[----:B------:R-:W-:-:S04]  /*0e90*/  @P2 IMAD.IADD R7, R5, 0x1, -R16 ;  /* 0x0000000105072824 */ /* 0x000fc800078e0a10 */
[----:B0-----:R-:W-:-:S06]  /*0ea0*/  @P2 IMAD.WIDE R14, R7, 0x4, R14 ;  /* 0x00000004070e2825 */ /* 0x001fcc00078e020e */
[----:B------:R-:W3:Y:S01]  /*0eb0*/  @P2 LDG.E R14, desc[UR6][R14.64] ;  /* 0x000000060e0e2981 */ /* 0x000ee2000c1e1900 */
[----:B-1----:R-:W-:-:S05]  /*0ec0*/  @P0 I2FP.F32.S32 R7, R0 ;  /* 0x0000000000070245 */ /* 0x002fca0000201400 */
[----:B--2---:R-:W-:Y:S01]  /*0ed0*/  @P0 FADD R7, R7, R8 ;  /* 0x0000000807070221 */ /* 0x004fe20000000000 */
[----:B------:R-:W-:-:S03]  /*0ee0*/  VIADD R8, R16, 0x3 ;  /* 0x0000000310087836 */ /* 0x000fc60000000000 */
[----:B------:R-:W0:Y:S01]  /*0ef0*/  @P0 F2I.TRUNC.NTZ R0, R7 ;  /* 0x0000000700000305 */ /* 0x000e22000020f100 */
[----:B------:R-:W-:Y:S02]  /*0f00*/  PLOP3.LUT P0, PT, PT, PT, PT, 0x8, 0x80 ;  /* 0x000000000080781c */ /* 0x000fe40003f0e170 */
[----:B0-----:R-:W-:-:S05]  /*0f10*/  @P2 I2FP.F32.S32 R13, R0 ;  /* 0x00000000000d2245 */ /* 0x001fca0000201400 */
[----:B---3--:R-:W-:-:S04]  /*0f20*/  @P2 FADD R10, R13, R14 ;  /* 0x0000000e0d0a2221 */ /* 0x008fc80000000000 */
[----:B------:R2:W3:Y:S03]  /*0f30*/  @P2 F2I.TRUNC.NTZ R0, R10 ;  /* 0x0000000a00002305 */ /* 0x0004e6000020f100 */
.L_x_19:
[----:B------:R-:W-:Y:S01]  /*0f40*/  ISETP.LE.OR P0, PT, R8, R6, P0 ;  /* 0x000000060800720c */ /* 0x000fe20000703670 */
[----:B------:R-:W-:Y:S01]  /*0f50*/  BSSY.RECONVERGENT B0, `(.L_x_20) ;  /* 0x000000b000007945 */ /* 0x000fe20003800200 */
[----:B------:R-:W-:Y:S02]  /*0f60*/  IADD3 R12, PT, PT, R12, 0x1, RZ ;  /* 0x000000010c0c7810 */ /* 0x000fe40007ffe0ff */
[----:B------:R-:W-:-:S13]  /*0f70*/  ISETP.LE.OR P0, PT, R8, R3, !P0 ;  /* 0x000000030800720c */ /* 0x000fda0004703670 */
[----:B------:R-:W-:Y:S05]  /*0f80*/  @P0 BRA `(.L_x_21) ;  /* 0x00000000001c0947 */ /* 0x000fea0003800000 */
[----:B0-----:R-:W0:Y:S01]  /*0f90*/  LDC.64 R14, c[0x0][0x380] ;  /* 0x0000e000ff0e7b82 */ /* 0x001e220000000a00 */
[----:B------:R-:W-:-:S04]  /*0fa0*/  IMAD.IADD R9, R5, 0x1, -R8 ;  /* 0x0000000105097824 */ /* 0x000fc800078e0a08 */
[----:B0-----:R-:W-:-:S06]  /*0fb0*/  IMAD.WIDE R8, R9, 0x4, R14 ;  /* 0x0000000409087825 */ /* 0x001fcc00078e020e */
[----:B------:R-:W4:Y:S01]  /*0fc0*/  LDG.E R8, desc[UR6][R8.64] ;  /* 0x0000000608087981 */ /* 0x000f22000c1e1900 */
[----:B-1-3--:R-:W-:-:S05]  /*0fd0*/  I2FP.F32.S32 R5, R0 ;  /* 0x0000000000057245 */ /* 0x00afca0000201400 */
[----:B----4-:R-:W-:-:S06]  /*0fe0*/  FADD R0, R8, R5 ;  /* 0x0000000508007221 */ /* 0x010fcc0000000000 */
[----:B------:R-:W4:Y:S02]  /*0ff0*/  F2I.TRUNC.NTZ R0, R0 ;  /* 0x0000000000007305 */ /* 0x000f24000020f100 */
.L_x_21:
[----:B------:R-:W-:Y:S05]  /*1000*/  BSYNC.RECONVERGENT B0 ;  /* 0x0000000000007941 */ /* 0x000fea0003800200 */
.L_x_20:
[----:B------:R-:W-:Y:S05]  /*1010*/  @P1 BRA `(.L_x_22) ;  /* 0xfffffff800b01947 */ /* 0x000fea000383ffff */
.L_x_16:
[----:B------:R-:W5:Y:S01]  /*1020*/  LDC R3, c[0x0][0x398] ;  /* 0x0000e600ff037b82 */ /* 0x000f620000000800 */
[----:B-1-34-:R-:W-:Y:S02]  /*1030*/  IABS R7, R0 ;  /* 0x0000000000077213 */ /* 0x01afe40000000000 */
[----:B-----5:R-:W-:-:S04]  /*1040*/  LEA R3, R3, 0x1, 0x1 ;  /* 0x0000000103037811 */ /* 0x020fc800078e08ff */
[-C--:B------:R-:W-:Y:S02]  /*1050*/  IABS R9, R3.reuse ;  /* 0x0000000300097213 */ /* 0x080fe40000000000 */
[-C--:B------:R-:W-:Y:S02]  /*1060*/  IABS R8, R3.reuse ;  /* 0x0000000300087213 */ /* 0x080fe40000000000 */
[----:B------:R-:W1:Y:S01]  /*1070*/  I2F.RP R2, R9 ;  /* 0x0000000900027306 */ /* 0x000e620000209400 */
[----:B------:R-:W-:Y:S02]  /*1080*/  LOP3.LUT R0, R0, R3, RZ, 0x3c, !PT ;  /* 0x0000000300007212 */ /* 0x000fe400078e3cff */
[----:B------:R-:W-:Y:S01]  /*1090*/  IMAD.MOV R8, RZ, RZ, -R8 ;  /* 0x000000ffff087224 */ /* 0x000fe200078e0a08 */
[----:B------:R-:W-:Y:S02]  /*10a0*/  ISETP.NE.AND P3, PT, R3, RZ, PT ;  /* 0x000000ff0300720c */ /* 0x000fe40003f65270 */
[----:B------:R-:W-:-:S02]  /*10b0*/  ISETP.GE.AND P2, PT, R0, RZ, PT ;  /* 0x000000ff0000720c */ /* 0x000fc40003f46270 */
[----:B-1----:R-:W1:Y:S02]  /*10c0*/  MUFU.RCP R2, R2 ;  /* 0x0000000200027308 */ /* 0x002e640000001000 */
[----:B-1----:R-:W-:-:S06]  /*10d0*/  VIADD R4, R2, 0xffffffe ;  /* 0x0ffffffe02047836 */ /* 0x002fcc0000000000 */
[----:B------:R1:W3:Y:S02]  /*10e0*/  F2I.FTZ.U32.TRUNC.NTZ R5, R4 ;  /* 0x0000000400057305 */ /* 0x0002e4000021f000 */
[----:B-1----:R-:W-:Y:S01]  /*10f0*/  MOV R4, RZ ;  /* 0x000000ff00047202 */ /* 0x002fe20000000f00 */
[----:B---3--:R-:W-:-:S04]  /*1100*/  IMAD.MOV R6, RZ, RZ, -R5 ;  /* 0x000000ffff067224 */ /* 0x008fc800078e0a05 */
[----:B------:R-:W-:-:S04]  /*1110*/  IMAD R13, R6, R9, RZ ;  /* 0x00000009060d7224 */ /* 0x000fc800078e02ff */
[----:B------:R-:W-:-:S06]  /*1120*/  IMAD.HI.U32 R6, R5, R13, R4 ;  /* 0x0000000d05067227 */ /* 0x000fcc00078e0004 */
[----:B------:R-:W-:-:S04]  /*1130*/  IMAD.HI.U32 R2, R6, R7, RZ ;  /* 0x0000000706027227 */ /* 0x000fc800078e00ff */
[----:B------:R-:W-:Y:S01]  /*1140*/  IMAD R4, R2, R8, R7 ;  /* 0x0000000802047224 */ /* 0x000fe200078e0207 */
[----:B------:R-:W-:-:S04]  /*1150*/  LOP3.LUT R7, RZ, R3, RZ, 0x33, !PT ;  /* 0x00000003ff077212 */ /* 0x000fc800078e33ff */
[----:B------:R-:W-:-:S13]  /*1160*/  ISETP.GT.U32.AND P1, PT, R9, R4, PT ;  /* 0x000000040900720c */ /* 0x000fda0003f24070 */
[----:B------:R-:W-:Y:S02]  /*1170*/  @!P1 IMAD.IADD R4, R4, 0x1, -R9 ;  /* 0x0000000104049824 */ /* 0x000fe400078e0a09 */
[----:B------:R-:W-:-:S03]  /*1180*/  @!P1 VIADD R2, R2, 0x1 ;  /* 0x0000000102029836 */ /* 0x000fc60000000000 */
[----:B------:R-:W-:-:S13]  /*1190*/  ISETP.GE.U32.AND P0, PT, R4, R9, PT ;  /* 0x000000090400720c */ /* 0x000fda0003f06070 */
[----:B------:R-:W-:-:S05]  /*11a0*/  @P0 IADD3 R2, PT, PT, R2, 0x1, RZ ;  /* 0x0000000102020810 */ /* 0x000fca0007ffe0ff */
        /* <DEDUP_REMOVED lines=8> */
[----:B------:R-:W-:Y:S02]  /*1230*/  @!P1 IMAD.IADD R4, R4, 0x1, -R9 ;  /* 0x0000000104049824 */ /* 0x000fe400078e0a09 */
[----:B------:R-:W-:-:S03]  /*1240*/  @!P1 VIADD R0, R0, 0x1 ;  /* 0x0000000100009836 */ /* 0x000fc60000000000 */
[----:B------:R-:W-:Y:S02]  /*1250*/  ISETP.GE.U32.AND P0, PT, R4, R9, PT ;  /* 0x000000090400720c */ /* 0x000fe40003f06070 */
[----:B------:R-:W1:Y:S11]  /*1260*/  LDC.64 R4, c[0x0][0x388] ;  /* 0x0000e200ff047b82 */ /* 0x000e760000000a00 */
[----:B------:R-:W-:-:S05]  /*1270*/  @P0 IADD3 R0, PT, PT, R0, 0x1, RZ ;  /* 0x0000000100000810 */ /* 0x000fca0007ffe0ff */
[----:B------:R-:W-:-:S05]  /*1280*/  @!P2 IMAD.MOV R0, RZ, RZ, -R0 ;  /* 0x000000ffff00a224 */ /* 0x000fca00078e0a00 */
[----:B------:R-:W-:Y:S01]  /*1290*/  SEL R0, R7, R0, !P3 ;  /* 0x0000000007007207 */ /* 0x000fe20005800000 */
[----:B-1----:R-:W-:-:S03]  /*12a0*/  IMAD.WIDE R4, R11, 0x4, R4 ;  /* 0x000000040b047825 */ /* 0x002fc600078e0204 */
[----:B------:R-:W-:-:S05]  /*12b0*/  I2FP.F32.S32 R3, R0 ;  /* 0x0000000000037245 */ /* 0x000fca0000201400 */
[----:B------:R-:W-:Y:S01]  /*12c0*/  STG.E desc[UR6][R4.64], R3 ;  /* 0x0000000304007986 */ /* 0x000fe2000c101906 */
[----:B------:R-:W-:Y:S05]  /*12d0*/  EXIT ;  /* 0x000000000000794d */ /* 0x000fea0003800000 */
.L_x_15:
[----:B------:R-:W-:Y:S01]  /*12e0*/  ISETP.GE.AND P0, PT, R12, RZ, PT ;  /* 0x000000ff0c00720c */ /* 0x000fe20003f06270 */
[----:B------:R-:W-:-:S12]  /*12f0*/  IMAD.MOV.U32 R10, RZ, RZ, RZ ;  /* 0x000000ffff0a7224 */ /* 0x000fd800078e00ff */
[----:B------:R-:W-:Y:S05]  /*1300*/  @!P0 BRA `(.L_x_23) ;  /* 0x0000000c00108947 */ /* 0x000fea0003800000 */
[C---:B------:R-:W-:Y:S01]  /*1310*/  VIADD R0, R6.reuse, 0x1 ;  /* 0x0000000106007836 */ /* 0x040fe20000000000 */
[----:B------:R-:W-:Y:S01]  /*1320*/  IADD3 R9, PT, PT, -R6, RZ, RZ ;  /* 0x000000ff06097210 */ /* 0x000fe20007ffe1ff */
[----:B------:R-:W0:Y:S01]  /*1330*/  LDCU.64 UR4, c[0x0][0x380] ;  /* 0x00007000ff0477ac */ /* 0x000e220008000a00 */
[----:B------:R-:W-:Y:S02]  /*1340*/  HFMA2 R10, -RZ, RZ, 0, 0 ;  /* 0x00000000ff0a7431 */ /* 0x000fe400000001ff */
[----:B------:R-:W-:Y:S01]  /*1350*/  IMAD R8, R3, 0x3, RZ ;  /* 0x0000000303087824 */ /* 0x000fe200078e02ff */
[----:B------:R-:W-:Y:S01]  /*1360*/  VIADDMNMX R5, R9, 0x3, R0, !PT ;  /* 0x0000000309057846 */ /* 0x000fe20007800100 */
[----:B------:R-:W-:-:S04]  /*1370*/  IMAD.MOV R7, RZ, RZ, -R12 ;  /* 0x000000ffff077224 */ /* 0x000fc800078e0a0c */
[----:B------:R-:W-:Y:S02]  /*1380*/  IMAD.IADD R5, R6, 0x1, R5 ;  /* 0x0000000106057824 */ /* 0x000fe400078e0205 */
[----:B------:R-:W-:Y:S02]  /*1390*/  IMAD.IADD R6, R11, 0x1, -R6 ;  /* 0x000000010b067824 */ /* 0x000fe400078e0a06 */
[C---:B------:R-:W-:Y:S02]  /*13a0*/  VIADD R0, R5.reuse, 0xfffffffd ;  /* 0xfffffffd05007836 */ /* 0x040fe40000000000 */
[----:B------:R-:W-:-:S03]  /*13b0*/  VIADD R5, R5, 0xfffffffc ;  /* 0xfffffffc05057836 */ /* 0x000fc60000000000 */
[----:B------:R-:W-:Y:S01]  /*13c0*/  ISETP.NE.AND P0, PT, R0, RZ, PT ;  /* 0x000000ff0000720c */ /* 0x000fe20003f05270 */
[----:B0-----:R-:W-:-:S04]  /*13d0*/  UIADD3 UR4, UP0, UPT, UR4, 0x60, URZ ;  /* 0x0000006004047890 */ /* 0x001fc8000ff1e0ff */
[----:B------:R-:W-:-:S08]  /*13e0*/  UIADD3.X UR5, UPT, UPT, URZ, UR5, URZ, UP0, !UPT ;  /* 0x00000005ff057290 */ /* 0x000fd000087fe4ff */
[----:B------:R-:W-:-:S05]  /*13f0*/  @!P0 IADD3 R5, PT, PT, R0, RZ, RZ ;  /* 0x000000ff00058210 */ /* 0x000fca0007ffe0ff */
[----:B------:R-:W-:-:S05]  /*1400*/  IMAD.HI.U32 R5, R5, -0x55555555, RZ ;  /* 0xaaaaaaab05057827 */ /* 0x000fca00078e00ff */
[----:B------:R-:W-:-:S05]  /*1410*/  SHF.R.U32.HI R5, RZ, 0x1, R5 ;  /* 0x00000001ff057819 */ /* 0x000fca0000011605 */
[----:B------:R-:W-:Y:S02]  /*1420*/  VIADD R17, R5, 0x1 ;  /* 0x0000000105117836 */ /* 0x000fe40000000000 */
[----:B------:R-:W-:-:S04]  /*1430*/  @!P0 IMAD.MOV R17, RZ, RZ, R5 ;  /* 0x000000ffff118224 */ /* 0x000fc800078e0205 */
[----:B------:R-:W-:-:S05]  /*1440*/  VIADD R5, R17, 0x1 ;  /* 0x0000000111057836 */ /* 0x000fca0000000000 */
[C---:B------:R-:W-:Y:S02]  /*1450*/  LOP3.LUT R14, R5.reuse, 0x7, RZ, 0xc0, !PT ;  /* 0x00000007050e7812 */ /* 0x040fe400078ec0ff */
[C---:B------:R-:W-:Y:S02]  /*1460*/  LOP3.LUT R16, R5.reuse, 0xf, RZ, 0xc0, !PT ;  /* 0x0000000f05107812 */ /* 0x040fe400078ec0ff */
[C---:B------:R-:W-:Y:S01]  /*1470*/  LOP3.LUT R4, R5.reuse, 0x7ffffff0, RZ, 0xc0, !PT ;  /* 0x7ffffff005047812 */ /* 0x040fe200078ec0ff */
[----:B------:R-:W-:Y:S01]  /*1480*/  VIADD R2, R14, 0xffffffff ;  /* 0xffffffff0e027836 */ /* 0x000fe20000000000 */
[----:B------:R-:W-:Y:S02]  /*1490*/  IADD3 R0, PT, PT, R16, -0x1, RZ ;  /* 0xffffffff10007810 */ /* 0x000fe40007ffe0ff */
[----:B------:R-:W-:Y:S01]  /*14a0*/  LOP3.LUT R5, R5, 0x3, RZ, 0xc0, !PT ;  /* 0x0000000305057812 */ /* 0x000fe200078ec0ff */
[----:B------:R-:W-:Y:S01]  /*14b0*/  IMAD.MOV R4, RZ, RZ, -R4 ;  /* 0x000000ffff047224 */ /* 0x000fe200078e0a04 */
[----:B------:R-:W-:-:S02]  /*14c0*/  ISETP.GE.U32.AND P2, PT, R0, 0x7, PT ;  /* 0x000000070000780c */ /* 0x000fc40003f46070 */
[----:B------:R-:W-:-:S13]  /*14d0*/  ISETP.GE.U32.AND P1, PT, R2, 0x3, PT ;  /* 0x000000030200780c */ /* 0x000fda0003f26070 */
.L_x_29:
[----:B0-----:R-:W0:Y:S01]  /*14e0*/  LDCU UR8, c[0x0][0x398] ;  /* 0x00007300ff0877ac */ /* 0x001e220008000800 */
[----:B------:R-:W-:Y:S01]  /*14f0*/  ISETP.GE.U32.AND P3, PT, R17, 0xf, PT ;  /* 0x0000000f1100780c */ /* 0x000fe20003f66070 */
[----:B-1----:R-:W-:Y:S01]  /*1500*/  IMAD R13, R8, R7, RZ ;  /* 0x00000007080d7224 */ /* 0x002fe200078e02ff */
[----:B------:R-:W-:Y:S01]  /*1510*/  ISETP.NE.AND P4, PT, R16, RZ, PT ;  /* 0x000000ff1000720c */ /* 0x000fe20003f85270 */
[----:B------:R-:W-:Y:S02]  /*1520*/  IMAD.MOV.U32 R0, RZ, RZ, R9 ;  /* 0x000000ffff007224 */ /* 0x000fe400078e0009 */
[----:B0-----:R-:W-:-:S05]  /*1530*/  IMAD.U32 R12, RZ, RZ, UR8 ;  /* 0x00000008ff0c7e24 */ /* 0x001fca000f8e00ff */
[----:B------:R-:W-:-:S03]  /*1540*/  ISETP.NE.AND P0, PT, R7, R12, PT ;  /* 0x0000000c0700720c */ /* 0x000fc60003f05270 */
[----:B--234-:R-:W-:Y:S10]  /*1550*/  @!P3 BRA `(.L_x_24) ;  /* 0x00000004002cb947 */ /* 0x01cff40003800000 */
[----:B------:R-:W-:Y:S01]  /*1560*/  IADD3 R15, PT, PT, R6, R13, RZ ;  /* 0x0000000d060f7210 */ /* 0x000fe20007ffe0ff */
[----:B------:R-:W-:Y:S02]  /*1570*/  IMAD.MOV.U32 R18, RZ, RZ, R4 ;  /* 0x000000ffff127224 */ /* 0x000fe400078e0004 */
[----:B------:R-:W-:-:S07]  /*1580*/  IMAD.MOV.U32 R0, RZ, RZ, R9 ;  /* 0x000000ffff007224 */ /* 0x000fce00078e0009 */
.L_x_25:
[----:B------:R-:W-:Y:S01]  /*1590*/  MOV R3, UR5 ;  /* 0x0000000500037c02 */ /* 0x000fe20008000f00 */
[----:B------:R-:W-:-:S04]  /*15a0*/  IMAD.U32 R2, RZ, RZ, UR4 ;  /* 0x00000004ff027e24 */ /* 0x000fc8000f8e00ff */
[----:B------:R-:W-:-:S05]  /*15b0*/  IMAD.WIDE R2, R15, 0x4, R2 ;  /* 0x000000040f027825 */ /* 0x000fca00078e0202 */
[----:B------:R-:W2:Y:S04]  /*15c0*/  LDG.E R26, desc[UR6][R2.64+-0x60] ;  /* 0xffffa006021a7981 */ /* 0x000ea8000c1e1900 */
[----:B------:R-:W3:Y:S04]  /*15d0*/  LDG.E R22, desc[UR6][R2.64+-0x54] ;  /* 0xffffac0602167981 */ /* 0x000ee8000c1e1900 */
[----:B0-----:R-:W4:Y:S04]  /*15e0*/  LDG.E R23, desc[UR6][R2.64+-0x48] ;  /* 0xffffb80602177981 */ /* 0x001f28000c1e1900 */
[----:B------:R-:W5:Y:S04]  /*15f0*/  LDG.E R25, desc[UR6][R2.64+-0x3c] ;  /* 0xffffc40602197981 */ /* 0x000f68000c1e1900 */
[----:B------:R-:W5:Y:S04]  /*1600*/  LDG.E R24, desc[UR6][R2.64+-0x30] ;  /* 0xffffd00602187981 */ /* 0x000f68000c1e1900 */
[----:B------:R-:W5:Y:S04]  /*1610*/  LDG.E R21, desc[UR6][R2.64+-0x24] ;  /* 0xffffdc0602157981 */ /* 0x000f68000c1e1900 */
[----:B------:R-:W5:Y:S04]  /*1620*/  LDG.E R20, desc[UR6][R2.64+-0x18] ;  /* 0xffffe80602147981 */ /* 0x000f68000c1e1900 */
[----:B------:R-:W5:Y:S01]  /*1630*/  LDG.E R19, desc[UR6][R2.64+-0xc] ;  /* 0xfffff40602137981 */ /* 0x000f62000c1e1900 */
[----:B-1----:R-:W-:-:S03]  /*1640*/  I2FP.F32.S32 R27, R10 ;  /* 0x0000000a001b7245 */ /* 0x002fc60000201400 */
[----:B------:R-:W5:Y:S02]  /*1650*/  LDG.E R10, desc[UR6][R2.64] ;  /* 0x00000006020a7981 */ /* 0x000f64000c1e1900 */
[----:B--2---:R-:W-:-:S06]  /*1660*/  FADD R26, R26, R27 ;  /* 0x0000001b1a1a7221 */ /* 0x004fcc0000000000 */
[----:B------:R-:W0:Y:S02]  /*1670*/  F2I.TRUNC.NTZ R26, R26 ;  /* 0x0000001a001a7305 */ /* 0x000e24000020f100 */
[----:B0-----:R-:W-:-:S05]  /*1680*/  I2FP.F32.S32 R27, R26 ;  /* 0x0000001a001b7245 */ /* 0x001fca0000201400 */
[----:B---3--:R-:W-:Y:S02]  /*1690*/  FADD R27, R22, R27 ;  /* 0x0000001b161b7221 */ /* 0x008fe40000000000 */
[----:B------:R-:W2:Y:S04]  /*16a0*/  LDG.E R22, desc[UR6][R2.64+0xc] ;  /* 0x00000c0602167981 */ /* 0x000ea8000c1e1900 */
[----:B------:R-:W0:Y:S02]  /*16b0*/  F2I.TRUNC.NTZ R27, R27 ;  /* 0x0000001b001b7305 */ /* 0x000e24000020f100 */
[----:B0-----:R-:W-:-:S05]  /*16c0*/  I2FP.F32.S32 R28, R27 ;  /* 0x0000001b001c7245 */ /* 0x001fca0000201400 */
[----:B----4-:R-:W-:Y:S02]  /*16d0*/  FADD R28, R23, R28 ;  /* 0x0000001c171c7221 */ /* 0x010fe40000000000 */
[----:B------:R-:W3:Y:S04]  /*16e0*/  LDG.E R23, desc[UR6][R2.64+0x18] ;  /* 0x0000180602177981 */ /* 0x000ee8000c1e1900 */
[----:B------:R-:W0:Y:S02]  /*16f0*/  F2I.TRUNC.NTZ R28, R28 ;  /* 0x0000001c001c7305 */ /* 0x000e24000020f100 */
[----:B0-----:R-:W-:-:S05]  /*1700*/  I2FP.F32.S32 R29, R28 ;  /* 0x0000001c001d7245 */ /* 0x001fca0000201400 */
[----:B-----5:R-:W-:Y:S02]  /*1710*/  FADD R29, R25, R29 ;  /* 0x0000001d191d7221 */ /* 0x020fe40000000000 */
[----:B------:R-:W4:Y:S04]  /*1720*/  LDG.E R25, desc[UR6][R2.64+0x24] ;  /* 0x0000240602197981 */ /* 0x000f28000c1e1900 */
[----:B------:R-:W0:Y:S02]  /*1730*/  F2I.TRUNC.NTZ R29, R29 ;  /* 0x0000001d001d7305 */ /* 0x000e24000020f100 */
[----:B0-----:R-:W-:-:S05]  /*1740*/  I2FP.F32.S32 R26, R29 ;  /* 0x0000001d001a7245 */ /* 0x001fca0000201400 */
[----:B------:R-:W-:Y:S02]  /*1750*/  FADD R26, R24, R26 ;  /* 0x0000001a181a7221 */ /* 0x000fe40000000000 */
[----:B------:R-:W5:Y:S04]  /*1760*/  LDG.E R24, desc[UR6][R2.64+0x30] ;  /* 0x0000300602187981 */ /* 0x000f68000c1e1900 */
[----:B------:R-:W0:Y:S02]  /*1770*/  F2I.TRUNC.NTZ R26, R26 ;  /* 0x0000001a001a7305 */ /* 0x000e24000020f100 */
[----:B0-----:R-:W-:Y:S02]  /*1780*/  I2FP.F32.S32 R27, R26 ;  /* 0x0000001a001b7245 */ /* 0x001fe40000201400 */
[----:B------:R-:W5:Y:S03]  /*1790*/  LDG.E R26, desc[UR6][R2.64+0x54] ;  /* 0x00005406021a7981 */ /* 0x000f66000c1e1900 */
[----:B------:R-:W-:-:S02]  /*17a0*/  FADD R27, R21, R27 ;  /* 0x0000001b151b7221 */ /* 0x000fc40000000000 */
[----:B------:R-:W5:Y:S04]  /*17b0*/  LDG.E R21, desc[UR6][R2.64+0x3c] ;  /* 0x00003c0602157981 */ /* 0x000f68000c1e1900 */
[----:B------:R-:W0:Y:S02]  /*17c0*/  F2I.TRUNC.NTZ R27, R27 ;  /* 0x0000001b001b7305 */ /* 0x000e24000020f100 */
[----:B0-----:R-:W-:-:S05]  /*17d0*/  I2FP.F32.S32 R28, R27 ;  /* 0x0000001b001c7245 */ /* 0x001fca0000201400 */
[----:B------:R-:W-:Y:S02]  /*17e0*/  FADD R28, R20, R28 ;  /* 0x0000001c141c7221 */ /* 0x000fe40000000000 */
[----:B------:R0:W5:Y:S04]  /*17f0*/  LDG.E R20, desc[UR6][R2.64+0x48] ;  /* 0x0000480602147981 */ /* 0x000168000c1e1900 */
[----:B------:R-:W1:Y:S02]  /*1800*/  F2I.TRUNC.NTZ R28, R28 ;  /* 0x0000001c001c7305 */ /* 0x000e64000020f100 */
[----:B-1----:R-:W-:-:S05]  /*1810*/  I2FP.F32.S32 R29, R28 ;  /* 0x0000001c001d7245 */ /* 0x002fca0000201400 */
[----:B------:R-:W-:-:S06]  /*1820*/  FADD R19, R19, R29 ;  /* 0x0000001d13137221 */ /* 0x000fcc0000000000 */
[----:B------:R-:W1:Y:S02]  /*1830*/  F2I.TRUNC.NTZ R19, R19 ;  /* 0x0000001300137305 */ /* 0x000e64000020f100 */
[----:B-1----:R-:W-:-:S05]  /*1840*/  I2FP.F32.S32 R29, R19 ;  /* 0x00000013001d7245 */ /* 0x002fca0000201400 */
[----:B------:R-:W-:-:S06]  /*1850*/  FADD R10, R10, R29 ;  /* 0x0000001d0a0a7221 */ /* 0x000fcc0000000000 */
[----:B------:R-:W1:Y:S02]  /*1860*/  F2I.TRUNC.NTZ R10, R10 ;  /* 0x0000000a000a7305 */ /* 0x000e64000020f100 */
[----:B-1----:R-:W-:-:S05]  /*1870*/  I2FP.F32.S32 R27, R10 ;  /* 0x0000000a001b7245 */ /* 0x002fca0000201400 */
[----:B--2---:R-:W-:-:S06]  /*1880*/  FADD R22, R22, R27 ;  /* 0x0000001b16167221 */ /* 0x004fcc0000000000 */
[----:B------:R-:W0:Y:S02]  /*1890*/  F2I.TRUNC.NTZ R22, R22 ;  /* 0x0000001600167305 */ /* 0x000e24000020f100 */
[----:B0-----:R-:W-:-:S05]  /*18a0*/  I2FP.F32.S32 R2, R22 ;  /* 0x0000001600027245 */ /* 0x001fca0000201400 */
[----:B---3--:R-:W-:-:S06]  /*18b0*/  FADD R2, R23, R2 ;  /* 0x0000000217027221 */ /* 0x008fcc0000000000 */
[----:B------:R-:W0:Y:S02]  /*18c0*/  F2I.TRUNC.NTZ R2, R2 ;  /* 0x0000000200027305 */ /* 0x000e24000020f100 */
[----:B0-----:R-:W-:-:S05]  /*18d0*/  I2FP.F32.S32 R28, R2 ;  /* 0x00000002001c7245 */ /* 0x001fca0000201400 */
[----:B----4-:R-:W-:-:S06]  /*18e0*/  FADD R25, R25, R28 ;  /* 0x0000001c19197221 */ /* 0x010fcc0000000000 */
[----:B------:R-:W0:Y:S02]  /*18f0*/  F2I.TRUNC.NTZ R25, R25 ;  /* 0x0000001900197305 */ /* 0x000e24000020f100 */
[----:B0-----:R-:W-:-:S05]  /*1900*/  I2FP.F32.S32 R3, R25 ;  /* 0x0000001900037245 */ /* 0x001fca0000201400 */
[----:B-----5:R-:W-:-:S06]  /*1910*/  FADD R3, R24, R3 ;  /* 0x0000000318037221 */ /* 0x020fcc0000000000 */
[----:B------:R-:W0:Y:S02]  /*1920*/  F2I.TRUNC.NTZ R3, R3 ;  /* 0x0000000300037305 */ /* 0x000e24000020f100 */
[----:B0-----:R-:W-:-:S05]  /*1930*/  I2FP.F32.S32 R10, R3 ;  /* 0x00000003000a7245 */ /* 0x001fca0000201400 */
[----:B------:R-:W-:-:S06]  /*1940*/  FADD R21, R21, R10 ;  /* 0x0000000a15157221 */ /* 0x000fcc0000000000 */
[----:B------:R-:W0:Y:S02]  /*1950*/  F2I.TRUNC.NTZ R21, R21 ;  /* 0x0000001500157305 */ /* 0x000e24000020f100 */
[----:B0-----:R-:W-:-:S05]  /*1960*/  I2FP.F32.S32 R19, R21 ;  /* 0x0000001500137245 */ /* 0x001fca0000201400 */
[----:B------:R-:W-:-:S06]  /*1970*/  FADD R19, R20, R19 ;  /* 0x0000001314137221 */ /* 0x000fcc0000000000 */
[----:B------:R-:W0:Y:S01]  /*1980*/  F2I.TRUNC.NTZ R19, R19 ;  /* 0x0000001300137305 */ /* 0x000e22000020f100 */
[----:B------:R-:W-:-:S05]  /*1990*/  VIADD R18, R18, 0x10 ;  /* 0x0000001012127836 */ /* 0x000fca0000000000 */
[----:B------:R-:W-:Y:S02]  /*19a0*/  ISETP.NE.AND P3, PT, R18, RZ, PT ;  /* 0x000000ff1200720c */ /* 0x000fe40003f65270 */
[----:B0-----:R-:W-:-:S05]  /*19b0*/  I2FP.F32.S32 R23, R19 ;  /* 0x0000001300177245 */ /* 0x001fca0000201400 */
[----:B------:R-:W-:-:S04]  /*19c0*/  FADD R23, R26, R23 ;  /* 0x000000171a177221 */ /* 0x000fc80000000000 */
[----:B------:R0:W1:Y:S01]  /*19d0*/  F2I.TRUNC.NTZ R10, R23 ;  /* 0x00000017000a7305 */ /* 0x000062000020f100 */
[----:B------:R-:W-:Y:S02]  /*19e0*/  VIADD R0, R0, 0x30 ;  /* 0x0000003000007836 */ /* 0x000fe40000000000 */
[----:B------:R-:W-:Y:S01]  /*19f0*/  VIADD R15, R15, 0x30 ;  /* 0x000000300f0f7836 */ /* 0x000fe20000000000 */
[----:B------:R-:W-:Y:S06]  /*1a00*/  @P3 BRA `(.L_x_25) ;  /* 0xfffffff800e03947 */ /* 0x000fec000383ffff */
.L_x_24:
[----:B------:R-:W-:Y:S01]  /*1a10*/  IADD3 R7, PT, PT, R7, 0x1, RZ ;  /* 0x0000000107077810 */ /* 0x000fe20007ffe0ff */
[----:B------:R-:W-:Y:S01]  /*1a20*/  IMAD.IADD R13, R11, 0x1, R13 ;  /* 0x000000010b0d7824 */ /* 0x000fe200078e020d */
[----:B------:R-:W-:Y:S06]  /*1a30*/  @!P4 BRA `(.L_x_26) ;  /* 0x000000040040c947 */ /* 0x000fec0003800000 */
[----:B------:R-:W-:Y:S01]  /*1a40*/  ISETP.NE.AND P3, PT, R14, RZ, PT ;  /* 0x000000ff0e00720c */ /* 0x000fe20003f65270 */
[----:B------:R-:W-:-:S12]  /*1a50*/  @!P2 BRA `(.L_x_27) ;  /* 0x000000000090a947 */ /* 0x000fd80003800000 */
[----:B------:R-:W2:Y:S01]  /*1a60*/  LDC.64 R2, c[0x0][0x380] ;  /* 0x0000e000ff027b82 */ /* 0x000ea20000000a00 */
[----:B------:R-:W-:-:S04]  /*1a70*/  IMAD.IADD R15, R13, 0x1, R0 ;  /* 0x000000010d0f7824 */ /* 0x000fc800078e0200 */
[----:B--2---:R-:W-:-:S05]  /*1a80*/  IMAD.WIDE R2, R15, 0x4, R2 ;  /* 0x000000040f027825 */ /* 0x004fca00078e0202 */
[----:B0-----:R-:W2:Y:S04]  /*1a90*/  LDG.E R23, desc[UR6][R2.64] ;  /* 0x0000000602177981 */ /* 0x001ea8000c1e1900 */
[----:B------:R-:W3:Y:S04]  /*1aa0*/  LDG.E R24, desc[UR6][R2.64+0xc] ;  /* 0x00000c0602187981 */ /* 0x000ee8000c1e1900 */
[----:B------:R-:W4:Y:S04]  /*1ab0*/  LDG.E R21, desc[UR6][R2.64+0x18] ;  /* 0x0000180602157981 */ /* 0x000f28000c1e1900 */
[----:B------:R-:W5:Y:S04]  /*1ac0*/  LDG.E R20, desc[UR6][R2.64+0x24] ;  /* 0x0000240602147981 */ /* 0x000f68000c1e1900 */
[----:B------:R-:W5:Y:S04]  /*1ad0*/  LDG.E R19, desc[UR6][R2.64+0x30] ;  /* 0x0000300602137981 */ /* 0x000f68000c1e1900 */
[----:B------:R-:W5:Y:S04]  /*1ae0*/  LDG.E R18, desc[UR6][R2.64+0x3c] ;  /* 0x00003c0602127981 */ /* 0x000f68000c1e1900 */
[----:B------:R-:W5:Y:S04]  /*1af0*/  LDG.E R15, desc[UR6][R2.64+0x48] ;  /* 0x00004806020f7981 */ /* 0x000f68000c1e1900 */
[----:B------:R0:W5:Y:S01]  /*1b00*/  LDG.E R22, desc[UR6][R2.64+0x54] ;  /* 0x0000540602167981 */ /* 0x000162000c1e1900 */
[----:B-1----:R-:W-:Y:S01]  /*1b10*/  I2FP.F32.S32 R10, R10 ;  /* 0x0000000a000a7245 */ /* 0x002fe20000201400 */
[----:B------:R-:W-:-:S04]  /*1b20*/  VIADD R0, R0, 0x18 ;  /* 0x0000001800007836 */ /* 0x000fc80000000000 */
[----:B--2---:R-:W-:-:S06]  /*1b30*/  FADD R10, R23, R10 ;  /* 0x0000000a170a7221 */ /* 0x004fcc0000000000 */
[----:B------:R-:W1:Y:S02]  /*1b40*/  F2I.TRUNC.NTZ R10, R10 ;  /* 0x0000000a000a7305 */ /* 0x000e64000020f100 */
[----:B-1----:R-:W-:-:S05]  /*1b50*/  I2FP.F32.S32 R23, R10 ;  /* 0x0000000a00177245 */ /* 0x002fca0000201400 */
[----:B---3--:R-:W-:-:S06]  /*1b60*/  FADD R23, R24, R23 ;  /* 0x0000001718177221 */ /* 0x008fcc0000000000 */
[----:B------:R-:W1:Y:S02]  /*1b70*/  F2I.TRUNC.NTZ R23, R23 ;  /* 0x0000001700177305 */ /* 0x000e64000020f100 */
[----:B-1----:R-:W-:-:S05]  /*1b80*/  I2FP.F32.S32 R24, R23 ;  /* 0x0000001700187245 */ /* 0x002fca0000201400 */
[----:B----4-:R-:W-:-:S06]  /*1b90*/  FADD R21, R21, R24 ;  /* 0x0000001815157221 */ /* 0x010fcc0000000000 */
[----:B------:R-:W1:Y:S02]  /*1ba0*/  F2I.TRUNC.NTZ R21, R21 ;  /* 0x0000001500157305 */ /* 0x000e64000020f100 */
[----:B-1----:R-:W-:-:S05]  /*1bb0*/  I2FP.F32.S32 R25, R21 ;  /* 0x0000001500197245 */ /* 0x002fca0000201400 */
[----:B-----5:R-:W-:-:S06]  /*1bc0*/  FADD R20, R20, R25 ;  /* 0x0000001914147221 */ /* 0x020fcc0000000000 */
[----:B------:R-:W0:Y:S02]  /*1bd0*/  F2I.TRUNC.NTZ R20, R20 ;  /* 0x0000001400147305 */ /* 0x000e24000020f100 */
[----:B0-----:R-:W-:-:S05]  /*1be0*/  I2FP.F32.S32 R2, R20 ;  /* 0x0000001400027245 */ /* 0x001fca0000201400 */
[----:B------:R-:W-:-:S06]  /*1bf0*/  FADD R2, R19, R2 ;  /* 0x0000000213027221 */ /* 0x000fcc0000000000 */
        /* <DEDUP_REMOVED lines=8> */
[----:B------:R-:W-:-:S04]  /*1c80*/  FADD R19, R22, R19 ;  /* 0x0000001316137221 */ /* 0x000fc80000000000 */
[----:B------:R2:W3:Y:S03]  /*1c90*/  F2I.TRUNC.NTZ R10, R19 ;  /* 0x00000013000a7305 */ /* 0x0004e6000020f100 */
.L_x_27:
[----:B------:R-:W-:Y:S05]  /*1ca0*/  @!P3 BRA `(.L_x_26) ;  /* 0x0000000000a4b947 */ /* 0x000fea0003800000 */
[----:B------:R-:W-:Y:S01]  /*1cb0*/  ISETP.NE.AND P3, PT, R5, RZ, PT ;  /* 0x000000ff0500720c */ /* 0x000fe20003f65270 */
[----:B------:R-:W-:-:S12]  /*1cc0*/  @!P1 BRA `(.L_x_28) ;  /* 0x0000000000509947 */ /* 0x000fd80003800000 */
[----:B------:R-:W4:Y:S01]  /*1cd0*/  LDC.64 R2, c[0x0][0x380] ;  /* 0x0000e000ff027b82 */ /* 0x000f220000000a00 */
[----:B------:R-:W-:-:S05]  /*1ce0*/  IADD3 R15, PT, PT, R13, R0, RZ ;  /* 0x000000000d0f7210 */ /* 0x000fca0007ffe0ff */
[----:B----4-:R-:W-:-:S05]  /*1cf0*/  IMAD.WIDE R2, R15, 0x4, R2 ;  /* 0x000000040f027825 */ /* 0x010fca00078e0202 */
[----:B------:R-:W4:Y:S04]  /*1d00*/  LDG.E R15, desc[UR6][R2.64] ;  /* 0x00000006020f7981 */ /* 0x000f28000c1e1900 */
[----:B------:R-:W5:Y:S04]  /*1d10*/  LDG.E R18, desc[UR6][R2.64+0xc] ;  /* 0x00000c0602127981 */ /* 0x000f68000c1e1900 */
[----:B------:R-:W5:Y:S04]  /*1d20*/  LDG.E R20, desc[UR6][R2.64+0x18] ;  /* 0x0000180602147981 */ /* 0x000f68000c1e1900 */
[----:B------:R-:W5:Y:S01]  /*1d30*/  LDG.E R21, desc[UR6][R2.64+0x24] ;  /* 0x0000240602157981 */ /* 0x000f62000c1e1900 */
[----:B-1-3--:R-:W-:Y:S01]  /*1d40*/  I2FP.F32.S32 R10, R10 ;  /* 0x0000000a000a7245 */ /* 0x00afe20000201400 */
[----:B------:R-:W-:-:S04]  /*1d50*/  VIADD R0, R0, 0xc ;  /* 0x0000000c00007836 */ /* 0x000fc80000000000 */
[----:B----4-:R-:W-:-:S06]  /*1d60*/  FADD R15, R15, R10 ;  /* 0x0000000a0f0f7221 */ /* 0x010fcc0000000000 */
[----:B------:R-:W2:Y:S02]  /*1d70*/  F2I.TRUNC.NTZ R15, R15 ;  /* 0x0000000f000f7305 */ /* 0x000ea4000020f100 */
[----:B--2---:R-:W-:-:S05]  /*1d80*/  I2FP.F32.S32 R19, R15 ;  /* 0x0000000f00137245 */ /* 0x004fca0000201400 */
[----:B-----5:R-:W-:-:S06]  /*1d90*/  FADD R18, R18, R19 ;  /* 0x0000001312127221 */ /* 0x020fcc0000000000 */
[----:B------:R-:W1:Y:S02]  /*1da0*/  F2I.TRUNC.NTZ R18, R18 ;  /* 0x0000001200127305 */ /* 0x000e64000020f100 */
[----:B-1----:R-:W-:-:S05]  /*1db0*/  I2FP.F32.S32 R19, R18 ;  /* 0x0000001200137245 */ /* 0x002fca0000201400 */
[----:B------:R-:W-:-:S06]  /*1dc0*/  FADD R19, R20, R19 ;  /* 0x0000001314137221 */ /* 0x000fcc0000000000 */
[----:B------:R-:W1:Y:S02]  /*1dd0*/  F2I.TRUNC.NTZ R19, R19 ;  /* 0x0000001300137305 */ /* 0x000e64000020f100 */
[----:B-1----:R-:W-:-:S05]  /*1de0*/  I2FP.F32.S32 R10, R19 ;  /* 0x00000013000a7245 */ /* 0x002fca0000201400 */
[----:B------:R-:W-:-:S06]  /*1df0*/  FADD R10, R21, R10 ;  /* 0x0000000a150a7221 */ /* 0x000fcc0000000000 */
[----:B------:R-:W4:Y:S02]  /*1e00*/  F2I.TRUNC.NTZ R10, R10 ;  /* 0x0000000a000a7305 */ /* 0x000f24000020f100 */
.L_x_28:
[----:B------:R-:W-:Y:S05]  /*1e10*/  @!P3 BRA `(.L_x_26) ;  /* 0x000000000048b947 */ /* 0x000fea0003800000 */
[----:B------:R-:W5:Y:S01]  /*1e20*/  LDC.64 R2, c[0x0][0x380] ;  /* 0x0000e000ff027b82 */ /* 0x000f620000000a00 */
[----:B------:R-:W-:-:S04]  /*1e30*/  IMAD.IADD R13, R13, 0x1, R0 ;  /* 0x000000010d0d7824 */ /* 0x000fc800078e0200 */
[----:B-----5:R-:W-:-:S05]  /*1e40*/  IMAD.WIDE R2, R13, 0x4, R2 ;  /* 0x000000040d027825 */ /* 0x020fca00078e0202 */
[----:B------:R-:W5:Y:S01]  /*1e50*/  LDG.E R0, desc[UR6][R2.64] ;  /* 0x0000000602007981 */ /* 0x000f62000c1e1900 */
[----:B-1-34-:R-:W-:Y:S02]  /*1e60*/  I2FP.F32.S32 R13, R10 ;  /* 0x0000000a000d7245 */ /* 0x01afe40000201400 */
[----:B------:R-:W-:-:S03]  /*1e70*/  ISETP.NE.AND P3, PT, R5, 0x1, PT ;  /* 0x000000010500780c */ /* 0x000fc60003f65270 */
[----:B-----5:R-:W-:-:S04]  /*1e80*/  FADD R0, R13, R0 ;  /* 0x000000000d007221 */ /* 0x020fc80000000000 */
[----:B------:R1:W3:Y:S06]  /*1e90*/  F2I.TRUNC.NTZ R10, R0 ;  /* 0x00000000000a7305 */ /* 0x0002ec000020f100 */
[----:B------:R-:W-:Y:S05]  /*1ea0*/  @!P3 BRA `(.L_x_26) ;  /* 0x000000000024b947 */ /* 0x000fea0003800000 */
[----:B-1----:R-:W4:Y:S01]  /*1eb0*/  LDG.E R0, desc[UR6][R2.64+0xc] ;  /* 0x00000c0602007981 */ /* 0x002f22000c1e1900 */
[----:B------:R-:W-:-:S13]  /*1ec0*/  ISETP.NE.AND P3, PT, R5, 0x2, PT ;  /* 0x000000020500780c */ /* 0x000fda0003f65270 */
[----:B------:R-:W5:Y:S01]  /*1ed0*/  @P3 LDG.E R13, desc[UR6][R2.64+0x18] ;  /* 0x00001806020d3981 */ /* 0x000f62000c1e1900 */
[----:B---3--:R-:W-:-:S05]  /*1ee0*/  I2FP.F32.S32 R15, R10 ;  /* 0x0000000a000f7245 */ /* 0x008fca0000201400 */
[----:B----4-:R-:W-:-:S04]  /*1ef0*/  FADD R0, R15, R0 ;  /* 0x000000000f007221 */ /* 0x010fc80000000000 */
[----:B------:R-:W1:Y:S02]  /*1f00*/  F2I.TRUNC.NTZ R10, R0 ;  /* 0x00000000000a7305 */ /* 0x000e64000020f100 */
[----:B-1----:R-:W-:-:S05]  /*1f10*/  @P3 I2FP.F32.S32 R18, R10 ;  /* 0x0000000a00123245 */ /* 0x002fca0000201400 */
[----:B-----5:R-:W-:-:S04]  /*1f20*/  @P3 FADD R13, R18, R13 ;  /* 0x0000000d120d3221 */ /* 0x020fc80000000000 */
[----:B------:R1:W3:Y:S03]  /*1f30*/  @P3 F2I.TRUNC.NTZ R10, R13 ;  /* 0x0000000d000a3305 */ /* 0x0002e6000020f100 */
.L_x_26:
[----:B------:R-:W-:Y:S05]  /*1f40*/  @P0 BRA `(.L_x_29) ;  /* 0xfffffff400640947 */ /* 0x000fea000383ffff */
.L_x_23:
[----:B------:R-:W-:Y:S02]  /*1f50*/  LEA R3, R12, 0x1, 0x1 ;  /* 0x000000010c037811 */ /* 0x000fe400078e08ff */
[----:B-1-34-:R-:W-:Y:S02]  /*1f60*/  IABS R7, R10 ;  /* 0x0000000a00077213 */ /* 0x01afe40000000000 */
[-C--:B------:R-:W-:Y:S02]  /*1f70*/  IABS R9, R3.reuse ;  /* 0x0000000300097213 */ /* 0x080fe40000000000 */
[----:B------:R-:W-:Y:S02]  /*1f80*/  LOP3.LUT R10, R10, R3, RZ, 0x3c, !PT ;  /* 0x000000030a0a7212 */ /* 0x000fe400078e3cff */
[----:B------:R-:W1:Y:S01]  /*1f90*/  I2F.RP R0, R9 ;  /* 0x0000000900007306 */ /* 0x000e620000209400 */
[----:B------:R-:W-:Y:S02]  /*1fa0*/  ISETP.NE.AND P3, PT, R3, RZ, PT ;  /* 0x000000ff0300720c */ /* 0x000fe40003f65270 */
[----:B------:R-:W-:-:S05]  /*1fb0*/  ISETP.GE.AND P2, PT, R10, RZ, PT ;  /* 0x000000ff0a00720c */ /* 0x000fca0003f46270 */
[----:B-1----:R-:W1:Y:S02]  /*1fc0*/  MUFU.RCP R0, R0 ;  /* 0x0000000000007308 */ /* 0x002e640000001000 */
[----:B-1----:R-:W-:-:S06]  /*1fd0*/  VIADD R4, R0, 0xffffffe ;  /* 0x0ffffffe00047836 */ /* 0x002fcc0000000000 */
[----:B------:R1:W3:Y:S02]  /*1fe0*/  F2I.FTZ.U32.TRUNC.NTZ R5, R4 ;  /* 0x0000000400057305 */ /* 0x0002e4000021f000 */
[----:B-1----:R-:W-:Y:S01]  /*1ff0*/  IMAD.MOV.U32 R4, RZ, RZ, RZ ;  /* 0x000000ffff047224 */ /* 0x002fe200078e00ff */
[----:B---3--:R-:W-:-:S05]  /*2000*/  IADD3 R2, PT, PT, RZ, -R5, RZ ;  /* 0x80000005ff027210 */ /* 0x008fca0007ffe0ff */
[----:B------:R-:W-:Y:S01]  /*2010*/  IMAD R13, R2, R9, RZ ;  /* 0x00000009020d7224 */ /* 0x000fe200078e02ff */
[----:B------:R-:W-:-:S03]  /*2020*/  IABS R2, R3 ;  /* 0x0000000300027213 */ /* 0x000fc60000000000 */
[----:B------:R-:W-:-:S04]  /*2030*/  IMAD.HI.U32 R6, R5, R13, R4 ;  /* 0x0000000d05067227 */ /* 0x000fc800078e0004 */
[----:B------:R-:W-:Y:S02]  /*2040*/  IMAD.MOV R8, RZ, RZ, -R2 ;  /* 0x000000ffff087224 */ /* 0x000fe400078e0a02 */
[----:B------:R-:W-:-:S04]  /*2050*/  IMAD.HI.U32 R0, R6, R7, RZ ;  /* 0x0000000706007227 */ /* 0x000fc800078e00ff */
[----:B------:R-:W-:Y:S01]  /*2060*/  IMAD R2, R0, R8, R7 ;  /* 0x0000000800027224 */ /* 0x000fe200078e0207 */
[----:B------:R-:W-:-:S04]  /*2070*/  LOP3.LUT R7, RZ, R3, RZ, 0x33, !PT ;  /* 0x00000003ff077212 */ /* 0x000fc800078e33ff */
[----:B------:R-:W-:-:S13]  /*2080*/  ISETP.GT.U32.AND P1, PT, R9, R2, PT ;  /* 0x000000020900720c */ /* 0x000fda0003f24070 */
[----:B------:R-:W-:Y:S01]  /*2090*/  @!P1 IMAD.IADD R2, R2, 0x1, -R9 ;  /* 0x0000000102029824 */ /* 0x000fe200078e0a09 */
[----:B------:R-:W-:-:S04]  /*20a0*/  @!P1 IADD3 R0, PT, PT, R0, 0x1, RZ ;  /* 0x0000000100009810 */ /* 0x000fc80007ffe0ff */
[----:B------:R-:W-:-:S13]  /*20b0*/  ISETP.GE.U32.AND P0, PT, R2, R9, PT ;  /* 0x000000090200720c */ /* 0x000fda0003f06070 */
[----:B------:R-:W-:-:S04]  /*20c0*/  @P0 VIADD R0, R0, 0x1 ;  /* 0x0000000100000836 */ /* 0x000fc80000000000 */
        /* <DEDUP_REMOVED lines=11> */
[----:B------:R-:W1:Y:S11]  /*2180*/  LDC.64 R4, c[0x0][0x388] ;  /* 0x0000e200ff047b82 */ /* 0x000e760000000a00 */
[----:B------:R-:W-:-:S04]  /*2190*/  @P0 VIADD R2, R2, 0x1 ;  /* 0x0000000102020836 */ /* 0x000fc80000000000 */
[----:B------:R-:W-:-:S05]  /*21a0*/  @!P2 IMAD.MOV R2, RZ, RZ, -R2 ;  /* 0x000000ffff02a224 */ /* 0x000fca00078e0a02 */
[----:B------:R-:W-:Y:S01]  /*21b0*/  SEL R2, R7, R2, !P3 ;  /* 0x0000000207027207 */ /* 0x000fe20005800000 */
[----:B-1----:R-:W-:-:S03]  /*21c0*/  IMAD.WIDE R4, R11, 0x4, R4 ;  /* 0x000000040b047825 */ /* 0x002fc600078e0204 */
[----:B------:R-:W-:-:S05]  /*21d0*/  I2FP.F32.S32 R3, R2 ;  /* 0x0000000200037245 */ /* 0x000fca0000201400 */
[----:B------:R-:W-:Y:S01]  /*21e0*/  STG.E desc[UR6][R4.64], R3 ;  /* 0x0000000304007986 */ /* 0x000fe2000c101906 */
[----:B------:R-:W-:Y:S05]  /*21f0*/  EXIT ;  /* 0x000000000000794d */ /* 0x000fea0003800000 */
.L_x_30:
        /* <DEDUP_REMOVED lines=16> */
.L_x_60:


//--------------------- .text._Z10saturationPKfPfiif --------------------------
	.section	.text._Z10saturationPKfPfiif,"ax",@progbits
	.align	128
        .global         _Z10saturationPKfPfiif
        .type           _Z10saturationPKfPfiif,@function
        .size           _Z10saturationPKfPfiif,(.L_x_61 - _Z10saturationPKfPfiif)
        .other          _Z10saturationPKfPfiif,@"STO_CUDA_ENTRY STV_DEFAULT"
_Z10saturationPKfPfiif:
.text._Z10saturationPKfPfiif:
[----:B------:R-:W-:Y:S01]  /*0000*/  LDC R1, c[0x0][0x37c] ;  /* 0x0000df00ff017b82 */ /* 0x000fe20000000800 */
[----:B------:R-:W0:Y:S07]  /*0010*/  S2R R0, SR_TID.X ;  /* 0x0000000000007919 */ /* 0x000e2e0000002100 */
[----:B------:R-:W0:Y:S01]  /*0020*/  S2UR UR4, SR_CTAID.X ;  /* 0x00000000000479c3 */ /* 0x000e220000002500 */
[----:B------:R-:W1:Y:S01]  /*0030*/  LDCU.64 UR6, c[0x0][0x390] ;  /* 0x00007200ff0677ac */ /* 0x000e620008000a00 */
[----:B------:R-:W2:Y:S06]  /*0040*/  S2R R5, SR_TID.Y ;  /* 0x0000000000057919 */ /* 0x000eac0000002200 */
[----:B------:R-:W0:Y:S08]  /*0050*/  LDC R3, c[0x0][0x360] ;  /* 0x0000d800ff037b82 */ /* 0x000e300000000800 */
[----:B------:R-:W2:Y:S08]  /*0060*/  S2UR UR5, SR_CTAID.Y ;  /* 0x00000000000579c3 */ /* 0x000eb00000002600 */
[----:B------:R-:W2:Y:S01]  /*0070*/  LDC R2, c[0x0][0x364] ;  /* 0x0000d900ff027b82 */ /* 0x000ea20000000800 */
[----:B0-----:R-:W-:-:S05]  /*0080*/  IMAD R0, R3, UR4, R0 ;  /* 0x0000000403007c24 */ /* 0x001fca000f8e0200 */
[----:B-1----:R-:W-:Y:S01]  /*0090*/  ISETP.GE.AND P0, PT, R0, UR7, PT ;  /* 0x0000000700007c0c */ /* 0x002fe2000bf06270 */
[----:B--2---:R-:W-:-:S05]  /*00a0*/  IMAD R5, R2, UR5, R5 ;  /* 0x0000000502057c24 */ /* 0x004fca000f8e0205 */
[----:B------:R-:W-:-:S13]  /*00b0*/  ISETP.GE.OR P0, PT, R5, UR6, P0 ;  /* 0x0000000605007c0c */ /* 0x000fda0008706670 */
[----:B------:R-:W-:Y:S05]  /*00c0*/  @P0 EXIT ;  /* 0x000000000000094d */ /* 0x000fea0003800000 */
[----:B------:R-:W0:Y:S01]  /*00d0*/  LDC.64 R2, c[0x0][0x380] ;  /* 0x0000e000ff027b82 */ /* 0x000e220000000a00 */
[----:B------:R-:W1:Y:S01]  /*00e0*/  LDCU.64 UR4, c[0x0][0x358] ;  /* 0x00006b00ff0477ac */ /* 0x000e620008000a00 */
[----:B------:R-:W-:Y:S01]  /*00f0*/  IMAD R7, R5, UR7, R0 ;  /* 0x0000000705077c24 */ /* 0x000fe2000f8e0200 */
[----:B------:R-:W2:Y:S05]  /*0100*/  LDCU UR6, c[0x0][0x398] ;  /* 0x00007300ff0677ac */ /* 0x000eaa0008000800 */
[----:B------:R-:W3:Y:S01]  /*0110*/  LDC.64 R4, c[0x0][0x388] ;  /* 0x0000e200ff047b82 */ /* 0x000ee20000000a00 */
[----:B0-----:R-:W-:-:S06]  /*0120*/  IMAD.WIDE R2, R7, 0x4, R2 ;  /* 0x0000000407027825 */ /* 0x001fcc00078e0202 */
[----:B-1----:R-:W2:Y:S01]  /*0130*/  LDG.E R2, desc[UR4][R2.64] ;  /* 0x0000000402027981 */ /* 0x002ea2000c1e1900 */
[----:B---3--:R-:W-:-:S04]  /*0140*/  IMAD.WIDE R4, R7, 0x4, R4 ;  /* 0x0000000407047825 */ /* 0x008fc800078e0204 */
[----:B--2---:R-:W-:-:S05]  /*0150*/  FMUL R7, R2, UR6 ;  /* 0x0000000602077c20 */ /* 0x004fca0008400000 */
[----:B------:R-:W-:Y:S01]  /*0160*/  STG.E desc[UR4][R4.64], R7 ;  /* 0x0000000704007986 */ /* 0x000fe2000c101904 */
[----:B------:R-:W-:Y:S05]  /*0170*/  EXIT ;  /* 0x000000000000794d */ /* 0x000fea0003800000 */
.L_x_31:
        /* <DEDUP_REMOVED lines=16> */
.L_x_61:


//--------------------- .text._Z8contrastPKfPfiii --------------------------
	.section	.text._Z8contrastPKfPfiii,"ax",@progbits
	.align	128
        .global         _Z8contrastPKfPfiii
        .type           _Z8contrastPKfPfiii,@function
        .size           _Z8contrastPKfPfiii,(.L_x_57 - _Z8contrastPKfPfiii)
        .other          _Z8contrastPKfPfiii,@"STO_CUDA_ENTRY STV_DEFAULT"
_Z8contrastPKfPfiii:
.text._Z8contrastPKfPfiii:
        /* <DEDUP_REMOVED lines=13> */
[----:B------:R-:W0:Y:S01]  /*00d0*/  LDCU UR5, c[0x0][0x398] ;  /* 0x00007300ff0577ac */ /* 0x000e220008000800 */
[----:B------:R-:W1:Y:S01]  /*00e0*/  S2R R9, SR_TID.Z ;  /* 0x0000000000097919 */ /* 0x000e620000002300 */
[----:B------:R-:W-:Y:S01]  /*00f0*/  IMAD R2, R3, UR7, R2 ;  /* 0x0000000703027c24 */ /* 0x000fe2000f8e0202 */
[----:B------:R-:W-:Y:S01]  /*0100*/  UMOV UR6, 0x101fd ;  /* 0x000101fd00067882 */ /* 0x000fe20000000000 */
[----:B0-----:R-:W-:-:S04]  /*0110*/  UIADD3 UR4, UPT, UPT, -UR5, URZ, URZ ;  /* 0x000000ff05047290 */ /* 0x001fc8000fffe1ff */
[----:B------:R-:W-:-:S06]  /*0120*/  UIMAD UR4, UR4, 0xff, UR6 ;  /* 0x000000ff040478a4 */ /* 0x000fcc000f8e0206 */
[----:B------:R-:W-:Y:S01]  /*0130*/  I2FP.F32.S32 R5, UR4 ;  /* 0x0000000400057c45 */ /* 0x000fe20008201400 */
[----:B------:R-:W-:-:S03]  /*0140*/  UIMAD UR4, UR5, 0x103, UR6 ;  /* 0x00000103050478a4 */ /* 0x000fc6000f8e0206 */
[----:B------:R-:W0:Y:S01]  /*0150*/  MUFU.RCP R4, R5 ;  /* 0x0000000500047308 */ /* 0x000e220000001000 */
[----:B-1----:R-:W-:Y:S02]  /*0160*/  IMAD R2, R2, 0x3, R9 ;  /* 0x0000000302027824 */ /* 0x002fe400078e0209 */
[----:B------:R-:W-:-:S05]  /*0170*/  I2FP.F32.S32 R0, UR4 ;  /* 0x0000000400007c45 */ /* 0x000fca0008201400 */
[----:B------:R-:W1:Y:S01]  /*0180*/  FCHK P0, R0, R5 ;  /* 0x0000000500007302 */ /* 0x000e620000000000 */
[----:B------:R-:W2:Y:S01]  /*0190*/  LDCU.64 UR4, c[0x0][0x358] ;  /* 0x00006b00ff0477ac */ /* 0x000ea20008000a00 */
[----:B0-----:R-:W-:-:S04]  /*01a0*/  FFMA R7, -R5, R4, 1 ;  /* 0x3f80000005077423 */ /* 0x001fc80000000104 */
[----:B------:R-:W-:-:S04]  /*01b0*/  FFMA R7, R4, R7, R4 ;  /* 0x0000000704077223 */ /* 0x000fc80000000004 */
[----:B------:R-:W-:-:S04]  /*01c0*/  FFMA R4, R0, R7, RZ ;  /* 0x0000000700047223 */ /* 0x000fc800000000ff */
[----:B------:R-:W-:-:S04]  /*01d0*/  FFMA R3, -R5, R4, R0 ;  /* 0x0000000405037223 */ /* 0x000fc80000000100 */
[----:B------:R-:W-:Y:S01]  /*01e0*/  FFMA R3, R7, R3, R4 ;  /* 0x0000000307037223 */ /* 0x000fe20000000004 */
[----:B-12---:R-:W-:Y:S06]  /*01f0*/  @!P0 BRA `(.L_x_32) ;  /* 0x00000000000c8947 */ /* 0x006fec0003800000 */
[----:B------:R-:W-:-:S07]  /*0200*/  MOV R4, 0x220 ;  /* 0x0000022000047802 */ /* 0x000fce0000000f00 */
[----:B------:R-:W-:Y:S05]  /*0210*/  CALL.REL.NOINC `($__internal_0_$__cuda_sm3x_div_rn_noftz_f32_slowpath) ;  /* 0x0000000000347944 */ /* 0x000fea0003c00000 */
[----:B------:R-:W-:-:S07]  /*0220*/  IMAD.MOV.U32 R3, RZ, RZ, R0 ;  /* 0x000000ffff037224 */ /* 0x000fce00078e0000 */
.L_x_32:
[----:B------:R-:W0:Y:S08]  /*0230*/  LDC.64 R4, c[0x0][0x380] ;  /* 0x0000e000ff047b82 */ /* 0x000e300000000a00 */
[----:B------:R-:W1:Y:S01]  /*0240*/  LDC.64 R6, c[0x0][0x388] ;  /* 0x0000e200ff067b82 */ /* 0x000e620000000a00 */
[----:B0-----:R-:W-:-:S06]  /*0250*/  IMAD.WIDE R4, R2, 0x4, R4 ;  /* 0x0000000402047825 */ /* 0x001fcc00078e0204 */
[----:B------:R-:W2:Y:S02]  /*0260*/  LDG.E R4, desc[UR4][R4.64] ;  /* 0x0000000404047981 */ /* 0x000ea4000c1e1900 */
[----:B--2---:R-:W-:-:S04]  /*0270*/  FADD R0, R4, -128 ;  /* 0xc300000004007421 */ /* 0x004fc80000000000 */
[----:B------:R-:W-:Y:S01]  /*0280*/  FFMA R0, R0, R3, 128 ;  /* 0x4300000000007423 */ /* 0x000fe20000000003 */
[----:B-1----:R-:W-:-:S04]  /*0290*/  IMAD.WIDE R2, R2, 0x4, R6 ;  /* 0x0000000402027825 */ /* 0x002fc800078e0206 */
[----:B------:R-:W-:-:S04]  /*02a0*/  FMNMX.NAN R0, R0, 255, PT ;  /* 0x437f000000007809 */ /* 0x000fc80003820000 */
[----:B------:R-:W-:-:S04]  /*02b0*/  FSETP.GEU.AND P0, PT, R0, RZ, PT ;  /* 0x000000ff0000720b */ /* 0x000fc80003f0e000 */
[----:B------:R-:W-:-:S05]  /*02c0*/  FSEL R7, R0, RZ, P0 ;  /* 0x000000ff00077208 */ /* 0x000fca0000000000 */
[----:B------:R-:W-:Y:S01]  /*02d0*/  STG.E desc[UR4][R2.64], R7 ;  /* 0x0000000702007986 */ /* 0x000fe2000c101904 */
[----:B------:R-:W-:Y:S05]  /*02e0*/  EXIT ;  /* 0x000000000000794d */ /* 0x000fea0003800000 */
        .weak           $__internal_0_$__cuda_sm3x_div_rn_noftz_f32_slowpath
        .type           $__internal_0_$__cuda_sm3x_div_rn_noftz_f32_slowpath,@function
        .size           $__internal_0_$__cuda_sm3x_div_rn_noftz_f32_slowpath,(.L_x_57 - $__internal_0_$__cuda_sm3x_div_rn_noftz_f32_slowpath)
$__internal_0_$__cuda_sm3x_div_rn_noftz_f32_slowpath:
[----:B------:R-:W-:Y:S01]  /*02f0*/  SHF.R.U32.HI R6, RZ, 0x17, R5 ;  /* 0x00000017ff067819 */ /* 0x000fe20000011605 */
[--C-:B------:R-:W-:Y:S01]  /*0300*/  IMAD.MOV.U32 R8, RZ, RZ, R0.reuse ;  /* 0x000000ffff087224 */ /* 0x100fe200078e0000 */
[----:B------:R-:W-:Y:S02]  /*0310*/  SHF.R.U32.HI R3, RZ, 0x17, R0 ;  /* 0x00000017ff037819 */ /* 0x000fe40000011600 */
[----:B------:R-:W-:Y:S02]  /*0320*/  LOP3.LUT R7, R6, 0xff, RZ, 0xc0, !PT ;  /* 0x000000ff06077812 */ /* 0x000fe400078ec0ff */
[----:B------:R-:W-:-:S03]  /*0330*/  LOP3.LUT R6, R3, 0xff, RZ, 0xc0, !PT ;  /* 0x000000ff03067812 */ /* 0x000fc600078ec0ff */
[----:B------:R-:W-:Y:S02]  /*0340*/  VIADD R11, R7, 0xffffffff ;  /* 0xffffffff070b7836 */ /* 0x000fe40000000000 */
[----:B------:R-:W-:-:S03]  /*0350*/  VIADD R10, R6, 0xffffffff ;  /* 0xffffffff060a7836 */ /* 0x000fc60000000000 */
[----:B------:R-:W-:-:S04]  /*0360*/  ISETP.GT.U32.AND P0, PT, R11, 0xfd, PT ;  /* 0x000000fd0b00780c */ /* 0x000fc80003f04070 */
[----:B------:R-:W-:-:S13]  /*0370*/  ISETP.GT.U32.OR P0, PT, R10, 0xfd, P0 ;  /* 0x000000fd0a00780c */ /* 0x000fda0000704470 */
[----:B------:R-:W-:Y:S01]  /*0380*/  @!P0 IMAD.MOV.U32 R9, RZ, RZ, RZ ;  /* 0x000000ffff098224 */ /* 0x000fe200078e00ff */
[----:B------:R-:W-:Y:S06]  /*0390*/  @!P0 BRA `(.L_x_33) ;  /* 0x0000000000608947 */ /* 0x000fec0003800000 */
[----:B------:R-:W-:Y:S01]  /*03a0*/  FSETP.GTU.FTZ.AND P0, PT, |R0|, +INF , PT ;  /* 0x7f8000000000780b */ /* 0x000fe20003f1c200 */
[----:B------:R-:W-:Y:S01]  /*03b0*/  IMAD.MOV.U32 R3, RZ, RZ, R5 ;  /* 0x000000ffff037224 */ /* 0x000fe200078e0005 */
[----:B------:R-:W-:-:S04]  /*03c0*/  FSETP.GTU.FTZ.AND P1, PT, |R5|, +INF , PT ;  /* 0x7f8000000500780b */ /* 0x000fc80003f3c200 */
[----:B------:R-:W-:-:S13]  /*03d0*/  PLOP3.LUT P0, PT, P0, P1, PT, 0xf8, 0x8f ;  /* 0x00000000008f781c */ /* 0x000fda0000703f70 */
[----:B------:R-:W-:Y:S05]  /*03e0*/  @P0 BRA `(.L_x_34) ;  /* 0x0000000400440947 */ /* 0x000fea0003800000 */
[----:B------:R-:W-:-:S13]  /*03f0*/  LOP3.LUT P0, RZ, R5, 0x7fffffff, R8, 0xc8, !PT ;  /* 0x7fffffff05ff7812 */ /* 0x000fda000780c808 */
[----:B------:R-:W-:Y:S05]  /*0400*/  @!P0 BRA `(.L_x_35) ;  /* 0x0000000400348947 */ /* 0x000fea0003800000 */
[C---:B------:R-:W-:Y:S02]  /*0410*/  FSETP.NEU.FTZ.AND P2, PT, |R0|.reuse, +INF , PT ;  /* 0x7f8000000000780b */ /* 0x040fe40003f5d200 */
[----:B------:R-:W-:Y:S02]  /*0420*/  FSETP.NEU.FTZ.AND P1, PT, |R3|, +INF , PT ;  /* 0x7f8000000300780b */ /* 0x000fe40003f3d200 */
[----:B------:R-:W-:-:S11]  /*0430*/  FSETP.NEU.FTZ.AND P0, PT, |R0|, +INF , PT ;  /* 0x7f8000000000780b */ /* 0x000fd60003f1d200 */
[----:B------:R-:W-:Y:S05]  /*0440*/  @!P1 BRA !P2, `(.L_x_35) ;  /* 0x0000000400249947 */ /* 0x000fea0005000000 */
[----:B------:R-:W-:-:S04]  /*0450*/  LOP3.LUT P2, RZ, R8, 0x7fffffff, RZ, 0xc0, !PT ;  /* 0x7fffffff08ff7812 */ /* 0x000fc8000784c0ff */
[----:B------:R-:W-:-:S13]  /*0460*/  PLOP3.LUT P1, PT, P1, P2, PT, 0x2f, 0xf2 ;  /* 0x0000000000f2781c */ /* 0x000fda0000f24577 */
[----:B------:R-:W-:Y:S05]  /*0470*/  @P1 BRA `(.L_x_36) ;  /* 0x0000000400101947 */ /* 0x000fea0003800000 */
[----:B------:R-:W-:-:S04]  /*0480*/  LOP3.LUT P1, RZ, R5, 0x7fffffff, RZ, 0xc0, !PT ;  /* 0x7fffffff05ff7812 */ /* 0x000fc8000782c0ff */
[----:B------:R-:W-:-:S13]  /*0490*/  PLOP3.LUT P0, PT, P0, P1, PT, 0x2f, 0xf2 ;  /* 0x0000000000f2781c */ /* 0x000fda0000702577 */
[----:B------:R-:W-:Y:S05]  /*04a0*/  @P0 BRA `(.L_x_37) ;  /* 0x0000000000f80947 */ /* 0x000fea0003800000 */
[----:B------:R-:W-:Y:S02]  /*04b0*/  ISETP.GE.AND P0, PT, R10, RZ, PT ;  /* 0x000000ff0a00720c */ /* 0x000fe40003f06270 */
[----:B------:R-:W-:-:S11]  /*04c0*/  ISETP.GE.AND P1, PT, R11, RZ, PT ;  /* 0x000000ff0b00720c */ /* 0x000fd60003f26270 */
[----:B------:R-:W-:Y:S02]  /*04d0*/  @P0 IMAD.MOV.U32 R9, RZ, RZ, RZ ;  /* 0x000000ffff090224 */ /* 0x000fe400078e00ff */
[----:B------:R-:W-:Y:S01]  /*04e0*/  @!P0 FFMA R8, R0, 1.84467440737095516160e+19, RZ ;  /* 0x5f80000000088823 */ /* 0x000fe200000000ff */
[----:B------:R-:W-:Y:S02]  /*04f0*/  @!P0 IMAD.MOV.U32 R9, RZ, RZ, -0x40 ;  /* 0xffffffc0ff098424 */ /* 0x000fe400078e00ff */
[----:B------:R-:W-:Y:S02]  /*0500*/  @!P1 FFMA R5, R3, 1.84467440737095516160e+19, RZ ;  /* 0x5f80000003059823 */ /* 0x000fe400000000ff */
[----:B------:R-:W-:-:S07]  /*0510*/  @!P1 VIADD R9, R9, 0x40 ;  /* 0x0000004009099836 */ /* 0x000fce0000000000 */
.L_x_33:
[----:B------:R-:W-:Y:S01]  /*0520*/  LEA R0, R7, 0xc0800000, 0x17 ;  /* 0xc080000007007811 */ /* 0x000fe200078eb8ff */
[----:B------:R-:W-:-:S04]  /*0530*/  VIADD R6, R6, 0xffffff81 ;  /* 0xffffff8106067836 */ /* 0x000fc80000000000 */
[----:B------:R-:W-:Y:S02]  /*0540*/  IMAD.IADD R5, R5, 0x1, -R0 ;  /* 0x0000000105057824 */ /* 0x000fe400078e0a00 */
[C---:B------:R-:W-:Y:S01]  /*0550*/  IMAD R0, R6.reuse, -0x800000, R8 ;  /* 0xff80000006007824 */ /* 0x040fe200078e0208 */
[----:B------:R-:W-:Y:S01]  /*0560*/  IADD3 R6, PT, PT, R6, 0x7f, -R7 ;  /* 0x0000007f06067810 */ /* 0x000fe20007ffe807 */
[----:B------:R-:W0:Y:S01]  /*0570*/  MUFU.RCP R3, R5 ;  /* 0x0000000500037308 */ /* 0x000e220000001000 */
[----:B------:R-:W-:-:S03]  /*0580*/  FADD.FTZ R11, -R5, -RZ ;  /* 0x800000ff050b7221 */ /* 0x000fc60000010100 */
[----:B------:R-:W-:Y:S02]  /*0590*/  IMAD.IADD R6, R6, 0x1, R9 ;  /* 0x0000000106067824 */ /* 0x000fe400078e0209 */
[----:B0-----:R-:W-:-:S04]  /*05a0*/  FFMA R10, R3, R11, 1 ;  /* 0x3f800000030a7423 */ /* 0x001fc8000000000b */
[----:B------:R-:W-:-:S04]  /*05b0*/  FFMA R10, R3, R10, R3 ;  /* 0x0000000a030a7223 */ /* 0x000fc80000000003 */
[----:B------:R-:W-:-:S04]  /*05c0*/  FFMA R3, R0, R10, RZ ;  /* 0x0000000a00037223 */ /* 0x000fc800000000ff */
[----:B------:R-:W-:-:S04]  /*05d0*/  FFMA R8, R11, R3, R0 ;  /* 0x000000030b087223 */ /* 0x000fc80000000000 */
[----:B------:R-:W-:-:S04]  /*05e0*/  FFMA R13, R10, R8, R3 ;  /* 0x000000080a0d7223 */ /* 0x000fc80000000003 */
[----:B------:R-:W-:-:S04]  /*05f0*/  FFMA R8, R11, R13, R0 ;  /* 0x0000000d0b087223 */ /* 0x000fc80000000000 */
[----:B------:R-:W-:-:S05]  /*0600*/  FFMA R0, R10, R8, R13 ;  /* 0x000000080a007223 */ /* 0x000fca000000000d */
[----:B------:R-:W-:-:S04]  /*0610*/  SHF.R.U32.HI R3, RZ, 0x17, R0 ;  /* 0x00000017ff037819 */ /* 0x000fc80000011600 */
[----:B------:R-:W-:-:S05]  /*0620*/  LOP3.LUT R3, R3, 0xff, RZ, 0xc0, !PT ;  /* 0x000000ff03037812 */ /* 0x000fca00078ec0ff */
[----:B------:R-:W-:-:S04]  /*0630*/  IMAD.IADD R7, R3, 0x1, R6 ;  /* 0x0000000103077824 */ /* 0x000fc800078e0206 */
[----:B------:R-:W-:-:S05]  /*0640*/  VIADD R3, R7, 0xffffffff ;  /* 0xffffffff07037836 */ /* 0x000fca0000000000 */
[----:B------:R-:W-:-:S13]  /*0650*/  ISETP.GE.U32.AND P0, PT, R3, 0xfe, PT ;  /* 0x000000fe0300780c */ /* 0x000fda0003f06070 */
[----:B------:R-:W-:Y:S05]  /*0660*/  @!P0 BRA `(.L_x_38) ;  /* 0x0000000000808947 */ /* 0x000fea0003800000 */
[----:B------:R-:W-:-:S13]  /*0670*/  ISETP.GT.AND P0, PT, R7, 0xfe, PT ;  /* 0x000000fe0700780c */ /* 0x000fda0003f04270 */
[----:B------:R-:W-:Y:S05]  /*0680*/  @P0 BRA `(.L_x_39) ;  /* 0x00000000006c0947 */ /* 0x000fea0003800000 */
[----:B------:R-:W-:-:S13]  /*0690*/  ISETP.GE.AND P0, PT, R7, 0x1, PT ;  /* 0x000000010700780c */ /* 0x000fda0003f06270 */
[----:B------:R-:W-:Y:S05]  /*06a0*/  @P0 BRA `(.L_x_40) ;  /* 0x0000000000980947 */ /* 0x000fea0003800000 */
[----:B------:R-:W-:Y:S02]  /*06b0*/  ISETP.GE.AND P0, PT, R7, -0x18, PT ;  /* 0xffffffe80700780c */ /* 0x000fe40003f06270 */
[----:B------:R-:W-:-:S11]  /*06c0*/  LOP3.LUT R0, R0, 0x80000000, RZ, 0xc0, !PT ;  /* 0x8000000000007812 */ /* 0x000fd600078ec0ff */
[----:B------:R-:W-:Y:S05]  /*06d0*/  @!P0 BRA `(.L_x_40) ;  /* 0x00000000008c8947 */ /* 0x000fea0003800000 */
[CCC-:B------:R-:W-:Y:S01]  /*06e0*/  FFMA.RZ R3, R10.reuse, R8.reuse, R13.reuse ;  /* 0x000000080a037223 */ /* 0x1c0fe2000000c00d */
[CCC-:B------:R-:W-:Y:S01]  /*06f0*/  FFMA.RM R6, R10.reuse, R8.reuse, R13.reuse ;  /* 0x000000080a067223 */ /* 0x1c0fe2000000400d */
[C---:B------:R-:W-:Y:S02]  /*0700*/  ISETP.NE.AND P2, PT, R7.reuse, RZ, PT ;  /* 0x000000ff0700720c */ /* 0x040fe40003f45270 */
[----:B------:R-:W-:Y:S02]  /*0710*/  ISETP.NE.AND P1, PT, R7, RZ, PT ;  /* 0x000000ff0700720c */ /* 0x000fe40003f25270 */
[----:B------:R-:W-:Y:S01]  /*0720*/  LOP3.LUT R5, R3, 0x7fffff, RZ, 0xc0, !PT ;  /* 0x007fffff03057812 */ /* 0x000fe200078ec0ff */
[----:B------:R-:W-:Y:S01]  /*0730*/  FFMA.RP R3, R10, R8, R13 ;  /* 0x000000080a037223 */ /* 0x000fe2000000800d */
[----:B------:R-:W-:Y:S02]  /*0740*/  VIADD R8, R7, 0x20 ;  /* 0x0000002007087836 */ /* 0x000fe40000000000 */
[----:B------:R-:W-:Y:S01]  /*0750*/  LOP3.LUT R5, R5, 0x800000, RZ, 0xfc, !PT ;  /* 0x0080000005057812 */ /* 0x000fe200078efcff */
[----:B------:R-:W-:Y:S01]  /*0760*/  IMAD.MOV R7, RZ, RZ, -R7 ;  /* 0x000000ffff077224 */ /* 0x000fe200078e0a07 */
[----:B------:R-:W-:-:S02]  /*0770*/  FSETP.NEU.FTZ.AND P0, PT, R3, R6, PT ;  /* 0x000000060300720b */ /* 0x000fc40003f1d000 */
[----:B------:R-:W-:Y:S02]  /*0780*/  SHF.L.U32 R8, R5, R8, RZ ;  /* 0x0000000805087219 */ /* 0x000fe400000006ff */
[----:B------:R-:W-:Y:S02]  /*0790*/  SEL R6, R7, RZ, P2 ;  /* 0x000000ff07067207 */ /* 0x000fe40001000000 */
[----:B------:R-:W-:Y:S02]  /*07a0*/  ISETP.NE.AND P1, PT, R8, RZ, P1 ;  /* 0x000000ff0800720c */ /* 0x000fe40000f25270 */
[----:B------:R-:W-:Y:S02]  /*07b0*/  SHF.R.U32.HI R6, RZ, R6, R5 ;  /* 0x00000006ff067219 */ /* 0x000fe40000011605 */
[----:B------:R-:W-:Y:S02]  /*07c0*/  PLOP3.LUT P0, PT, P0, P1, PT, 0xf8, 0x8f ;  /* 0x00000000008f781c */ /* 0x000fe40000703f70 */
[----:B------:R-:W-:-:S02]  /*07d0*/  SHF.R.U32.HI R8, RZ, 0x1, R6 ;  /* 0x00000001ff087819 */ /* 0x000fc40000011606 */
[----:B------:R-:W-:-:S04]  /*07e0*/  SEL R3, RZ, 0x1, !P0 ;  /* 0x00000001ff037807 */ /* 0x000fc80004000000 */
[----:B------:R-:W-:-:S04]  /*07f0*/  LOP3.LUT R3, R3, 0x1, R8, 0xf8, !PT ;  /* 0x0000000103037812 */ /* 0x000fc800078ef808 */
[----:B------:R-:W-:-:S05]  /*0800*/  LOP3.LUT R3, R3, R6, RZ, 0xc0, !PT ;  /* 0x0000000603037212 */ /* 0x000fca00078ec0ff */
[----:B------:R-:W-:-:S05]  /*0810*/  IMAD.IADD R3, R8, 0x1, R3 ;  /* 0x0000000108037824 */ /* 0x000fca00078e0203 */
[----:B------:R-:W-:Y:S01]  /*0820*/  LOP3.LUT R0, R3, R0, RZ, 0xfc, !PT ;  /* 0x0000000003007212 */ /* 0x000fe200078efcff */
[----:B------:R-:W-:Y:S06]  /*0830*/  BRA `(.L_x_40) ;  /* 0x0000000000347947 */ /* 0x000fec0003800000 */
.L_x_39:
[----:B------:R-:W-:-:S04]  /*0840*/  LOP3.LUT R0, R0, 0x80000000, RZ, 0xc0, !PT ;  /* 0x8000000000007812 */ /* 0x000fc800078ec0ff */
[----:B------:R-:W-:Y:S01]  /*0850*/  LOP3.LUT R0, R0, 0x7f800000, RZ, 0xfc, !PT ;  /* 0x7f80000000007812 */ /* 0x000fe200078efcff */
[----:B------:R-:W-:Y:S06]  /*0860*/  BRA `(.L_x_40) ;  /* 0x0000000000287947 */ /* 0x000fec0003800000 */
.L_x_38:
[----:B------:R-:W-:Y:S01]  /*0870*/  IMAD R0, R6, 0x800000, R0 ;  /* 0x0080000006007824 */ /* 0x000fe200078e0200 */
[----:B------:R-:W-:Y:S06]  /*0880*/  BRA `(.L_x_40) ;  /* 0x0000000000207947 */ /* 0x000fec0003800000 */
.L_x_37:
[----:B------:R-:W-:-:S04]  /*0890*/  LOP3.LUT R0, R5, 0x80000000, R8, 0x48, !PT ;  /* 0x8000000005007812 */ /* 0x000fc800078e4808 */
[----:B------:R-:W-:Y:S01]  /*08a0*/  LOP3.LUT R0, R0, 0x7f800000, RZ, 0xfc, !PT ;  /* 0x7f80000000007812 */ /* 0x000fe200078efcff */
[----:B------:R-:W-:Y:S06]  /*08b0*/  BRA `(.L_x_40) ;  /* 0x0000000000147947 */ /* 0x000fec0003800000 */
.L_x_36:
[----:B------:R-:W-:Y:S01]  /*08c0*/  LOP3.LUT R0, R5, 0x80000000, R8, 0x48, !PT ;  /* 0x8000000005007812 */ /* 0x000fe200078e4808 */
[----:B------:R-:W-:Y:S06]  /*08d0*/  BRA `(.L_x_40) ;  /* 0x00000000000c7947 */ /* 0x000fec0003800000 */
.L_x_35:
[----:B------:R-:W0:Y:S01]  /*08e0*/  MUFU.RSQ R0, -QNAN ;  /* 0xffc0000000007908 */ /* 0x000e220000001400 */
[----:B------:R-:W-:Y:S05]  /*08f0*/  BRA `(.L_x_40) ;  /* 0x0000000000047947 */ /* 0x000fea0003800000 */
.L_x_34:
[----:B------:R-:W-:-:S07]  /*0900*/  FADD.FTZ R0, R0, R3 ;  /* 0x0000000300007221 */ /* 0x000fce0000010000 */
.L_x_40:
[----:B------:R-:W-:-:S04]  /*0910*/  IMAD.MOV.U32 R5, RZ, RZ, 0x0 ;  /* 0x00000000ff057424 */ /* 0x000fc800078e00ff */
[----:B0-----:R-:W-:Y:S05]  /*0920*/  RET.REL.NODEC R4 `(_Z8contrastPKfPfiii) ;  /* 0xfffffff404b47950 */ /* 0x001fea0003c3ffff */
.L_x_41:
        /* <DEDUP_REMOVED lines=13> */
.L_x_57:


//--------------------- .text._Z9grayscalePKfPfii --------------------------
	.section	.text._Z9grayscalePKfPfii,"ax",@progbits
	.align	128
        .global         _Z9grayscalePKfPfii
        .type           _Z9grayscalePKfPfii,@function
        .size           _Z9grayscalePKfPfii,(.L_x_58 - _Z9grayscalePKfPfii)
        .other          _Z9grayscalePKfPfii,@"STO_CUDA_ENTRY STV_DEFAULT"
_Z9grayscalePKfPfii:
.text._Z9grayscalePKfPfii:
        /* <DEDUP_REMOVED lines=15> */
[----:B------:R-:W-:-:S04]  /*00f0*/  IMAD R2, R3, UR9, R0 ;  /* 0x0000000903027c24 */ /* 0x000fc8000f8e0200 */
[----:B------:R-:W-:-:S04]  /*0100*/  IMAD R2, R2, 0x3, RZ ;  /* 0x0000000302027824 */ /* 0x000fc800078e02ff */
[----:B0-----:R-:W-:-:S05]  /*0110*/  IMAD.WIDE R4, R2, 0x4, R4 ;  /* 0x0000000402047825 */ /* 0x001fca00078e0204 */
[----:B-1----:R-:W2:Y:S04]  /*0120*/  LDG.E R0, desc[UR6][R4.64] ;  /* 0x0000000604007981 */ /* 0x002ea8000c1e1900 */
[----:B------:R-:W2:Y:S04]  /*0130*/  LDG.E R3, desc[UR6][R4.64+0x4] ;  /* 0x0000040604037981 */ /* 0x000ea8000c1e1900 */
[----:B------:R-:W3:Y:S01]  /*0140*/  LDG.E R7, desc[UR6][R4.64+0x8] ;  /* 0x0000080604077981 */ /* 0x000ee2000c1e1900 */
[----:B------:R-:W-:Y:S01]  /*0150*/  IMAD.MOV.U32 R6, RZ, RZ, 0x3eaaaaab ;  /* 0x3eaaaaabff067424 */ /* 0x000fe200078e00ff */
[----:B------:R-:W-:Y:S01]  /*0160*/  BSSY.RECONVERGENT B1, `(.L_x_42) ;  /* 0x000000d000017945 */ /* 0x000fe20003800200 */
[----:B------:R-:W-:-:S02]  /*0170*/  IMAD.MOV.U32 R9, RZ, RZ, 0x40400000 ;  /* 0x40400000ff097424 */ /* 0x000fc400078e00ff */
[----:B--2---:R-:W-:Y:S02]  /*0180*/  FADD R0, R0, R3 ;  /* 0x0000000300007221 */ /* 0x004fe40000000000 */
[----:B------:R-:W-:Y:S02]  /*0190*/  FFMA R3, R6, -R9, 1 ;  /* 0x3f80000006037423 */ /* 0x000fe40000000809 */
[----:B---3--:R-:W-:Y:S02]  /*01a0*/  FADD R0, R0, R7 ;  /* 0x0000000700007221 */ /* 0x008fe40000000000 */
[----:B------:R-:W-:Y:S02]  /*01b0*/  FFMA R3, R3, R6, 0.3333333432674407959 ;  /* 0x3eaaaaab03037423 */ /* 0x000fe40000000006 */
[----:B------:R-:W0:Y:S02]  /*01c0*/  FCHK P0, R0, 3 ;  /* 0x4040000000007902 */ /* 0x000e240000000000 */
[----:B------:R-:W-:-:S04]  /*01d0*/  FFMA R6, R0, R3, RZ ;  /* 0x0000000300067223 */ /* 0x000fc800000000ff */
[----:B------:R-:W-:-:S04]  /*01e0*/  FFMA R7, R6, -3, R0 ;  /* 0xc040000006077823 */ /* 0x000fc80000000000 */
[----:B------:R-:W-:Y:S01]  /*01f0*/  FFMA R7, R3, R7, R6 ;  /* 0x0000000703077223 */ /* 0x000fe20000000006 */
[----:B0-----:R-:W-:Y:S06]  /*0200*/  @!P0 BRA `(.L_x_43) ;  /* 0x0000000000088947 */ /* 0x001fec0003800000 */
[----:B------:R-:W-:-:S07]  /*0210*/  MOV R4, 0x230 ;  /* 0x0000023000047802 */ /* 0x000fce0000000f00 */
[----:B------:R-:W-:Y:S05]  /*0220*/  CALL.REL.NOINC `($__internal_1_$__cuda_sm3x_div_rn_noftz_f32_slowpath) ;  /* 0x00000000001c7944 */ /* 0x000fea0003c00000 */
.L_x_43:
[----:B------:R-:W-:Y:S05]  /*0230*/  BSYNC.RECONVERGENT B1 ;  /* 0x0000000000017941 */ /* 0x000fea0003800200 */
.L_x_42:
[----:B------:R-:W0:Y:S02]  /*0240*/  LDC.64 R4, c[0x0][0x388] ;  /* 0x0000e200ff047b82 */ /* 0x000e240000000a00 */
[----:B0-----:R-:W-:-:S05]  /*0250*/  IMAD.WIDE R2, R2, 0x4, R4 ;  /* 0x0000000402027825 */ /* 0x001fca00078e0204 */
[----:B------:R-:W-:Y:S04]  /*0260*/  STG.E desc[UR6][R2.64], R7 ;  /* 0x0000000702007986 */ /* 0x000fe8000c101906 */
[----:B------:R-:W-:Y:S04]  /*0270*/  STG.E desc[UR6][R2.64+0x4], R7 ;  /* 0x0000040702007986 */ /* 0x000fe8000c101906 */
[----:B------:R-:W-:Y:S01]  /*0280*/  STG.E desc[UR6][R2.64+0x8], R7 ;  /* 0x0000080702007986 */ /* 0x000fe2000c101906 */
[----:B------:R-:W-:Y:S05]  /*0290*/  EXIT ;  /* 0x000000000000794d */ /* 0x000fea0003800000 */
        .weak           $__internal_1_$__cuda_sm3x_div_rn_noftz_f32_slowpath
        .type           $__internal_1_$__cuda_sm3x_div_rn_noftz_f32_slowpath,@function
        .size           $__internal_1_$__cuda_sm3x_div_rn_noftz_f32_slowpath,(.L_x_58 - $__internal_1_$__cuda_sm3x_div_rn_noftz_f32_slowpath)
$__internal_1_$__cuda_sm3x_div_rn_noftz_f32_slowpath:
[--C-:B------:R-:W-:Y:S01]  /*02a0*/  SHF.R.U32.HI R3, RZ, 0x17, R0.reuse ;  /* 0x00000017ff037819 */ /* 0x100fe20000011600 */
[----:B------:R-:W-:Y:S04]  /*02b0*/  BSSY.RECONVERGENT B0, `(.L_x_44) ;  /* 0x000005c000007945 */ /* 0x000fe80003800200 */
[----:B------:R-:W-:Y:S01]  /*02c0*/  BSSY.RELIABLE B2, `(.L_x_45) ;  /* 0x000001a000027945 */ /* 0x000fe20003800100 */
[----:B------:R-:W-:Y:S01]  /*02d0*/  IMAD.MOV.U32 R5, RZ, RZ, R0 ;  /* 0x000000ffff057224 */ /* 0x000fe200078e0000 */
[----:B------:R-:W-:-:S05]  /*02e0*/  LOP3.LUT R3, R3, 0xff, RZ, 0xc0, !PT ;  /* 0x000000ff03037812 */ /* 0x000fca00078ec0ff */
[----:B------:R-:W-:-:S05]  /*02f0*/  VIADD R7, R3, 0xffffffff ;  /* 0xffffffff03077836 */ /* 0x000fca0000000000 */
[----:B------:R-:W-:-:S13]  /*0300*/  ISETP.GT.U32.OR P0, PT, R7, 0xfd, !PT ;  /* 0x000000fd0700780c */ /* 0x000fda0007f04470 */
[----:B------:R-:W-:Y:S01]  /*0310*/  @!P0 IMAD.MOV.U32 R6, RZ, RZ, RZ ;  /* 0x000000ffff068224 */ /* 0x000fe200078e00ff */
[----:B------:R-:W-:Y:S06]  /*0320*/  @!P0 BRA `(.L_x_46) ;  /* 0x00000000004c8947 */ /* 0x000fec0003800000 */
[----:B------:R-:W-:-:S13]  /*0330*/  FSETP.GTU.FTZ.AND P0, PT, |R0|, +INF , PT ;  /* 0x7f8000000000780b */ /* 0x000fda0003f1c200 */
[----:B------:R-:W-:Y:S05]  /*0340*/  @P0 BREAK.RELIABLE B2 ;  /* 0x0000000000020942 */ /* 0x000fea0003800100 */
[----:B------:R-:W-:Y:S05]  /*0350*/  @P0 BRA `(.L_x_47) ;  /* 0x0000000400400947 */ /* 0x000fea0003800000 */
[----:B------:R-:W-:-:S05]  /*0360*/  HFMA2 R6, -RZ, RZ, 2.125, 0 ;  /* 0x40400000ff067431 */ /* 0x000fca00000001ff */
[----:B------:R-:W-:-:S13]  /*0370*/  LOP3.LUT P0, RZ, R6, 0x7fffffff, R5, 0xc8, !PT ;  /* 0x7fffffff06ff7812 */ /* 0x000fda000780c805 */
[----:B------:R-:W-:Y:S05]  /*0380*/  @!P0 BREAK.RELIABLE B2 ;  /* 0x0000000000028942 */ /* 0x000fea0003800100 */
[----:B------:R-:W-:Y:S05]  /*0390*/  @!P0 BRA `(.L_x_48) ;  /* 0x0000000400288947 */ /* 0x000fea0003800000 */
[----:B------:R-:W-:-:S13]  /*03a0*/  LOP3.LUT P0, RZ, R5, 0x7fffffff, RZ, 0xc0, !PT ;  /* 0x7fffffff05ff7812 */ /* 0x000fda000780c0ff */
[----:B------:R-:W-:Y:S05]  /*03b0*/  @!P0 BREAK.RELIABLE B2 ;  /* 0x0000000000028942 */ /* 0x000fea0003800100 */
[----:B------:R-:W-:Y:S05]  /*03c0*/  @!P0 BRA `(.L_x_49) ;  /* 0x0000000400148947 */ /* 0x000fea0003800000 */
[----:B------:R-:W-:Y:S02]  /*03d0*/  FSETP.NEU.FTZ.AND P0, PT, |R0|, +INF , PT ;  /* 0x7f8000000000780b */ /* 0x000fe40003f1d200 */
[----:B------:R-:W-:-:S04]  /*03e0*/  LOP3.LUT P1, RZ, R6, 0x7fffffff, RZ, 0xc0, !PT ;  /* 0x7fffffff06ff7812 */ /* 0x000fc8000782c0ff */
[----:B------:R-:W-:-:S13]  /*03f0*/  PLOP3.LUT P0, PT, P0, P1, PT, 0x2f, 0xf2 ;  /* 0x0000000000f2781c */ /* 0x000fda0000702577 */
[----:B------:R-:W-:Y:S05]  /*0400*/  @P0 BREAK.RELIABLE B2 ;  /* 0x0000000000020942 */ /* 0x000fea0003800100 */
[----:B------:R-:W-:Y:S05]  /*0410*/  @P0 BRA `(.L_x_50) ;  /* 0x0000000000f40947 */ /* 0x000fea0003800000 */
[----:B------:R-:W-:-:S13]  /*0420*/  ISETP.GE.AND P0, PT, R7, RZ, PT ;  /* 0x000000ff0700720c */ /* 0x000fda0003f06270 */
[----:B------:R-:W-:Y:S02]  /*0430*/  @P0 IMAD.MOV.U32 R6, RZ, RZ, RZ ;  /* 0x000000ffff060224 */ /* 0x000fe400078e00ff */
[----:B------:R-:W-:Y:S01]  /*0440*/  @!P0 FFMA R5, R0, 1.84467440737095516160e+19, RZ ;  /* 0x5f80000000058823 */ /* 0x000fe200000000ff */
[----:B------:R-:W-:-:S07]  /*0450*/  @!P0 IMAD.MOV.U32 R6, RZ, RZ, -0x40 ;  /* 0xffffffc0ff068424 */ /* 0x000fce00078e00ff */
.L_x_46:
[----:B------:R-:W-:Y:S05]  /*0460*/  BSYNC.RELIABLE B2 ;  /* 0x0000000000027941 */ /* 0x000fea0003800100 */
.L_x_45:
[----:B------:R-:W-:Y:S01]  /*0470*/  UMOV UR4, 0x40400000 ;  /* 0x4040000000047882 */ /* 0x000fe20000000000 */
[----:B------:R-:W-:Y:S01]  /*0480*/  VIADD R3, R3, 0xffffff81 ;  /* 0xffffff8103037836 */ /* 0x000fe20000000000 */
[----:B------:R-:W-:Y:S01]  /*0490*/  UIADD3 UR4, UPT, UPT, UR4, -0x800000, URZ ;  /* 0xff80000004047890 */ /* 0x000fe2000fffe0ff */
[----:B------:R-:W-:Y:S02]  /*04a0*/  BSSY.RECONVERGENT B2, `(.L_x_51) ;  /* 0x0000033000027945 */ /* 0x000fe40003800200 */
[----:B------:R-:W-:Y:S01]  /*04b0*/  IMAD R0, R3, -0x800000, R5 ;  /* 0xff80000003007824 */ /* 0x000fe200078e0205 */
[----:B------:R-:W-:Y:S02]  /*04c0*/  IADD3 R6, PT, PT, R6, -0x1, R3 ;  /* 0xffffffff06067810 */ /* 0x000fe40007ffe003 */
[----:B------:R-:W-:-:S03]  /*04d0*/  FADD.FTZ R9, -RZ, -UR4 ;  /* 0x80000004ff097e21 */ /* 0x000fc60008010100 */
[----:B------:R-:W0:Y:S02]  /*04e0*/  MUFU.RCP R7, UR4 ;  /* 0x0000000400077d08 */ /* 0x000e240008001000 */
        /* <DEDUP_REMOVED lines=9> */
[----:B------:R-:W-:-:S05]  /*0580*/  IMAD.IADD R10, R0, 0x1, R6 ;  /* 0x00000001000a7824 */ /* 0x000fca00078e0206 */
[----:B------:R-:W-:-:S04]  /*0590*/  IADD3 R0, PT, PT, R10, -0x1, RZ ;  /* 0xffffffff0a007810 */ /* 0x000fc80007ffe0ff */
        /* <DEDUP_REMOVED lines=10> */
[C---:B------:R-:W-:Y:S01]  /*0640*/  VIADD R6, R10.reuse, 0x20 ;  /* 0x000000200a067836 */ /* 0x040fe20000000000 */
[C---:B------:R-:W-:Y:S02]  /*0650*/  ISETP.NE.AND P2, PT, R10.reuse, RZ, PT ;  /* 0x000000ff0a00720c */ /* 0x040fe40003f45270 */
[----:B------:R-:W-:Y:S02]  /*0660*/  ISETP.NE.AND P1, PT, R10, RZ, PT ;  /* 0x000000ff0a00720c */ /* 0x000fe40003f25270 */
[----:B------:R-:W-:Y:S01]  /*0670*/  LOP3.LUT R3, R0, 0x7fffff, RZ, 0xc0, !PT ;  /* 0x007fffff00037812 */ /* 0x000fe200078ec0ff */
[CCC-:B------:R-:W-:Y:S01]  /*0680*/  FFMA.RP R0, R7.reuse, R9.reuse, R8.reuse ;  /* 0x0000000907007223 */ /* 0x1c0fe20000008008 */
[----:B------:R-:W-:Y:S01]  /*0690*/  FFMA.RM R7, R7, R9, R8 ;  /* 0x0000000907077223 */ /* 0x000fe20000004008 */
[----:B------:R-:W-:Y:S01]  /*06a0*/  IMAD.MOV R8, RZ, RZ, -R10 ;  /* 0x000000ffff087224 */ /* 0x000fe200078e0a0a */
[----:B------:R-:W-:-:S03]  /*06b0*/  LOP3.LUT R3, R3, 0x800000, RZ, 0xfc, !PT ;  /* 0x0080000003037812 */ /* 0x000fc600078efcff */
[----:B------:R-:W-:Y:S02]  /*06c0*/  FSETP.NEU.FTZ.AND P0, PT, R0, R7, PT ;  /* 0x000000070000720b */ /* 0x000fe40003f1d000 */
[----:B------:R-:W-:Y:S02]  /*06d0*/  SHF.L.U32 R6, R3, R6, RZ ;  /* 0x0000000603067219 */ /* 0x000fe400000006ff */
[----:B------:R-:W-:Y:S02]  /*06e0*/  SEL R0, R8, RZ, P2 ;  /* 0x000000ff08007207 */ /* 0x000fe40001000000 */
[----:B------:R-:W-:Y:S02]  /*06f0*/  ISETP.NE.AND P1, PT, R6, RZ, P1 ;  /* 0x000000ff0600720c */ /* 0x000fe40000f25270 */
[----:B------:R-:W-:Y:S02]  /*0700*/  SHF.R.U32.HI R0, RZ, R0, R3 ;  /* 0x00000000ff007219 */ /* 0x000fe40000011603 */
[----:B------:R-:W-:-:S02]  /*0710*/  PLOP3.LUT P0, PT, P0, P1, PT, 0xf8, 0x8f ;  /* 0x00000000008f781c */ /* 0x000fc40000703f70 */
[----:B------:R-:W-:Y:S02]  /*0720*/  SHF.R.U32.HI R6, RZ, 0x1, R0 ;  /* 0x00000001ff067819 */ /* 0x000fe40000011600 */
[----:B------:R-:W-:-:S04]  /*0730*/  SEL R3, RZ, 0x1, !P0 ;  /* 0x00000001ff037807 */ /* 0x000fc80004000000 */
[----:B------:R-:W-:-:S04]  /*0740*/  LOP3.LUT R3, R3, 0x1, R6, 0xf8, !PT ;  /* 0x0000000103037812 */ /* 0x000fc800078ef806 */
[----:B------:R-:W-:-:S05]  /*0750*/  LOP3.LUT R3, R3, R0, RZ, 0xc0, !PT ;  /* 0x0000000003037212 */ /* 0x000fca00078ec0ff */
[----:B------:R-:W-:-:S05]  /*0760*/  IMAD.IADD R6, R6, 0x1, R3 ;  /* 0x0000000106067824 */ /* 0x000fca00078e0203 */
[----:B------:R-:W-:Y:S01]  /*0770*/  LOP3.LUT R5, R6, R5, RZ, 0xfc, !PT ;  /* 0x0000000506057212 */ /* 0x000fe200078efcff */
[----:B------:R-:W-:Y:S06]  /*0780*/  BRA `(.L_x_54) ;  /* 0x0000000000107947 */ /* 0x000fec0003800000 */
.L_x_53:
[----:B------:R-:W-:-:S04]  /*0790*/  LOP3.LUT R5, R5, 0x80000000, RZ, 0xc0, !PT ;  /* 0x8000000005057812 */ /* 0x000fc800078ec0ff */
[----:B------:R-:W-:Y:S01]  /*07a0*/  LOP3.LUT R5, R5, 0x7f800000, RZ, 0xfc, !PT ;  /* 0x7f80000005057812 */ /* 0x000fe200078efcff */
[----:B------:R-:W-:Y:S06]  /*07b0*/  BRA `(.L_x_54) ;  /* 0x0000000000047947 */ /* 0x000fec0003800000 */
.L_x_52:
[----:B------:R-:W-:-:S07]  /*07c0*/  LEA R5, R6, R5, 0x17 ;  /* 0x0000000506057211 */ /* 0x000fce00078eb8ff */
.L_x_54:
[----:B------:R-:W-:Y:S05]  /*07d0*/  BSYNC.RECONVERGENT B2 ;  /* 0x0000000000027941 */ /* 0x000fea0003800200 */
.L_x_51:
[----:B------:R-:W-:Y:S05]  /*07e0*/  BRA `(.L_x_55) ;  /* 0x0000000000207947 */ /* 0x000fea0003800000 */
.L_x_50:
[----:B------:R-:W-:-:S04]  /*07f0*/  LOP3.LUT R5, R6, 0x80000000, R5, 0x48, !PT ;  /* 0x8000000006057812 */ /* 0x000fc800078e4805 */
[----:B------:R-:W-:Y:S01]  /*0800*/  LOP3.LUT R5, R5, 0x7f800000, RZ, 0xfc, !PT ;  /* 0x7f80000005057812 */ /* 0x000fe200078efcff */
[----:B------:R-:W-:Y:S06]  /*0810*/  BRA `(.L_x_55) ;  /* 0x0000000000147947 */ /* 0x000fec0003800000 */
.L_x_49:
[----:B------:R-:W-:Y:S01]  /*0820*/  LOP3.LUT R5, R6, 0x80000000, R5, 0x48, !PT ;  /* 0x8000000006057812 */ /* 0x000fe200078e4805 */
[----:B------:R-:W-:Y:S06]  /*0830*/  BRA `(.L_x_55) ;  /* 0x00000000000c7947 */ /* 0x000fec0003800000 */
.L_x_48:
[----:B------:R-:W0:Y:S01]  /*0840*/  MUFU.RSQ R5, -QNAN ;  /* 0xffc0000000057908 */ /* 0x000e220000001400 */
[----:B------:R-:W-:Y:S05]  /*0850*/  BRA `(.L_x_55) ;  /* 0x0000000000047947 */ /* 0x000fea0003800000 */
.L_x_47:
[----:B------:R-:W-:-:S07]  /*0860*/  FADD.FTZ R5, R0, 3 ;  /* 0x4040000000057421 */ /* 0x000fce0000010000 */
.L_x_55:
[----:B------:R-:W-:Y:S05]  /*0870*/  BSYNC.RECONVERGENT B0 ;  /* 0x0000000000007941 */ /* 0x000fea0003800200 */
.L_x_44:
[----:B0-----:R-:W-:Y:S02]  /*0880*/  IMAD.MOV.U32 R7, RZ, RZ, R5 ;  /* 0x000000ffff077224 */ /* 0x001fe400078e0005 */
[----:B------:R-:W-:-:S04]  /*0890*/  IMAD.MOV.U32 R5, RZ, RZ, 0x0 ;  /* 0x00000000ff057424 */ /* 0x000fc800078e00ff */
[----:B------:R-:W-:Y:S05]  /*08a0*/  RET.REL.NODEC R4 `(_Z9grayscalePKfPfii) ;  /* 0xfffffff404d47950 */ /* 0x000fea0003c3ffff */
.L_x_56:
        /* <DEDUP_REMOVED lines=13> */
.L_x_58:


//--------------------- .nv.shared.reserved.0     --------------------------
	.section	.nv.shared.reserved.0,"aw",@nobits
	.weak		__nv_reservedSMEM_offset_0_alias
	.size		__nv_reservedSMEM_offset_0_alias, 0, 64
	.other		__nv_reservedSMEM_offset_0_alias,@"STO_CUDA_RESERVED_SHARED STV_DEFAULT"
__nv_reservedSMEM_offset_0_alias:
	.zero		0
	.zero		64


//--------------------- .nv.constant0._Z14edge_detectionPKfPfii --------------------------
	.section	.nv.constant0._Z14edge_detectionPKfPfii,"a",@progbits
	.sectionflags	@""
	.align	4
.nv.constant0._Z14edge_detectionPKfPfii:
	.zero		920


//--------------------- .nv.constant0._Z4blurPKfPfiii --------------------------
	.section	.nv.constant0._Z4blurPKfPfiii,"a",@progbits
	.sectionflags	@""
	.align	4
.nv.constant0._Z4blurPKfPfiii:
	.zero		924


//--------------------- .nv.constant0._Z10saturationPKfPfiif --------------------------
	.section	.nv.constant0._Z10saturationPKfPfiif,"a",@progbits
	.sectionflags	@""
	.align	4
.nv.constant0._Z10saturationPKfPfiif:
	.zero		924


//--------------------- .nv.constant0._Z8contrastPKfPfiii --------------------------
	.section	.nv.constant0._Z8contrastPKfPfiii,"a",@progbits
	.sectionflags	@""
	.align	4
.nv.constant0._Z8contrastPKfPfiii:
	.zero		924


//--------------------- .nv.constant0._Z9grayscalePKfPfii --------------------------
	.section	.nv.constant0._Z9grayscalePKfPfii,"a",@progbits
	.sectionflags	@""
	.align	4
.nv.constant0._Z9grayscalePKfPfii:
	.zero		920


//--------------------- SYMBOLS --------------------------

	.type		.nv.reservedSmem.offset0,@object
	.size		.nv.reservedSmem.offset0,0x4
